	.target	sm_100a

	.elftype	@"ET_EXEC"


//--------------------- .note.nv.tkinfo           --------------------------
	.section	.note.nv.tkinfo,"",@"SHT_NOTE"
	.sectionflags	@"SHF_NOTE_NV_TKINFO"
	.tkinfo
        /*0018*/ 	.word	0x00000002
        /*0030*/ 	.string	""
        /*0030*/ 	.string	"ptxas"
        /*0030*/ 	.string	"Cuda compilation tools, release 13.0, V13.0.88"
        /*0030*/ 	.string	"Build cuda_13.0.r13.0/compiler.36424714_0"
        /*0030*/ 	.string	"-arch sm_100a -m 64 "



//--------------------- .note.nv.cuinfo           --------------------------
	.section	.note.nv.cuinfo,"",@"SHT_NOTE"
	.sectionflags	@"SHF_NOTE_NV_CUINFO"
        /*0018*/ 	.short	0x0002
        /*001a*/ 	.short	0x0064
        /*001c*/ 	.short	0x0082
	.zero		2


//--------------------- .nv.info                  --------------------------
	.section	.nv.info,"",@"SHT_CUDA_INFO"
	.align	4


	//----- nvinfo : EIATTR_REGCOUNT
	.align		4
        /*0000*/ 	.byte	0x04, 0x2f
        /*0002*/ 	.short	(.L_19 - .L_18)
	.align		4
.L_18:
        /*0004*/ 	.word	index@(_ZN7cutlass13device_kernelINS_4gemm6kernel13GemmUniversalIN4cute5tupleIJiiiiEEENS1_10collective13CollectiveMmaINS1_35MainloopSm100TmaUmmaWarpSpecializedILi3ELi2ELi4ENS5_IJNS4_1CILi2EEENSA_ILi1EEESC_EEEEENS5_IJNSA_ILi256EEENSA_ILi64EEENSA_ILi128EEEEEENS_10bfloat16_tENS5_IJlSC_lEEESJ_SK_NS4_8TiledMMAINS4_8MMA_AtomIJNS4_26SM100_MMA_F16BF16_2x1SM_SSISJ_SJ_fLi256ELi64ELNS4_4UMMA5MajorE0ELSP_0ELNSO_7ScaleInE0ELSQ_0EEEEEENS4_6LayoutINS5_IJSC_SC_SC_EEENS5_IJNSA_ILi0EEESV_SV_EEEEENS5_IJNS4_10UnderscoreESY_SY_EEEEENS4_18SM100_TMA_2SM_LOADENS4_14ComposedLayoutINS4_7SwizzleILi3ELi4ELi3EEENS4_18smem_ptr_flag_bitsILi16EEENST_INS5_IJNSA_ILi8EEESG_EEENS5_IJSG_SC_EEEEEEEvNS4_8identityES11_S1B_vS1C_EENS_8epilogue10collective18CollectiveEpilogueINS1E_23Sm100TmaWarpSpecializedILi3ELi2ELi32ELb1ELb0EEEJNS5_IJSH_SG_SH_EEENS5_IJNST_ISH_SC_EENST_INSA_ILi32EEESC_EEEEESJ_SK_SJ_SK_NS1E_6fusion15FusionCallbacksIS1I_NS1O_17LinearCombinationISJ_fSJ_fLNS_15FloatRoundStyleE2EEES1J_S1N_JEEENS4_5SM1004TMEM4LOAD26SM100_TMEM_LOAD_32dp32b32xENS4_13SM90_TMA_LOADENS12_INS13_ILi2ELi4ELi3EEES16_NST_INS5_IJS17_S1L_EEENS5_IJS1L_SC_EEEEEEENS4_39AutoVectorizingCopyWithAssumedAlignmentILi128EEENS4_14SM90_TMA_STOREES23_S25_S25_EEEvvEEEEvNT_6ParamsE)
        /*0008*/ 	.word	0x00000072


	//----- nvinfo : EIATTR_FRAME_SIZE
	.align		4
.L_19:
        /*000c*/ 	.byte	0x04, 0x11
        /*000e*/ 	.short	(.L_21 - .L_20)
	.align		4
.L_20:
        /*0010*/ 	.word	index@($__internal_2_$__cuda_sm10x_tcgen05_guardrail_trap_unallocated_columns_being_dealloced)
        /*0014*/ 	.word	0x00000000


	//----- nvinfo : EIATTR_FRAME_SIZE
	.align		4
.L_21:
        /*0018*/ 	.byte	0x04, 0x11
        /*001a*/ 	.short	(.L_23 - .L_22)
	.align		4
.L_22:
        /*001c*/ 	.word	index@($__internal_1_$__cuda_sm10x_tcgen05_guardrail_trap_phase_invalid_during_alloc)
        /*0020*/ 	.word	0x00000000


	//----- nvinfo : EIATTR_FRAME_SIZE
	.align		4
.L_23:
        /*0024*/ 	.byte	0x04, 0x11
        /*0026*/ 	.short	(.L_25 - .L_24)
	.align		4
.L_24:
        /*0028*/ 	.word	index@($__internal_0_$__cuda_sm10x_tcgen05_guardrail_trap_col_being_dealloced_not_returned_by_alloc)
        /*002c*/ 	.word	0x00000000


	//----- nvinfo : EIATTR_FRAME_SIZE
	.align		4
.L_25:
        /*0030*/ 	.byte	0x04, 0x11
        /*0032*/ 	.short	(.L_27 - .L_26)
	.align		4
.L_26:
        /*0034*/ 	.word	index@(_ZN7cutlass13device_kernelINS_4gemm6kernel13GemmUniversalIN4cute5tupleIJiiiiEEENS1_10collective13CollectiveMmaINS1_35MainloopSm100TmaUmmaWarpSpecializedILi3ELi2ELi4ENS5_IJNS4_1CILi2EEENSA_ILi1EEESC_EEEEENS5_IJNSA_ILi256EEENSA_ILi64EEENSA_ILi128EEEEEENS_10bfloat16_tENS5_IJlSC_lEEESJ_SK_NS4_8TiledMMAINS4_8MMA_AtomIJNS4_26SM100_MMA_F16BF16_2x1SM_SSISJ_SJ_fLi256ELi64ELNS4_4UMMA5MajorE0ELSP_0ELNSO_7ScaleInE0ELSQ_0EEEEEENS4_6LayoutINS5_IJSC_SC_SC_EEENS5_IJNSA_ILi0EEESV_SV_EEEEENS5_IJNS4_10UnderscoreESY_SY_EEEEENS4_18SM100_TMA_2SM_LOADENS4_14ComposedLayoutINS4_7SwizzleILi3ELi4ELi3EEENS4_18smem_ptr_flag_bitsILi16EEENST_INS5_IJNSA_ILi8EEESG_EEENS5_IJSG_SC_EEEEEEEvNS4_8identityES11_S1B_vS1C_EENS_8epilogue10collective18CollectiveEpilogueINS1E_23Sm100TmaWarpSpecializedILi3ELi2ELi32ELb1ELb0EEEJNS5_IJSH_SG_SH_EEENS5_IJNST_ISH_SC_EENST_INSA_ILi32EEESC_EEEEESJ_SK_SJ_SK_NS1E_6fusion15FusionCallbacksIS1I_NS1O_17LinearCombinationISJ_fSJ_fLNS_15FloatRoundStyleE2EEES1J_S1N_JEEENS4_5SM1004TMEM4LOAD26SM100_TMEM_LOAD_32dp32b32xENS4_13SM90_TMA_LOADENS12_INS13_ILi2ELi4ELi3EEES16_NST_INS5_IJS17_S1L_EEENS5_IJS1L_SC_EEEEEEENS4_39AutoVectorizingCopyWithAssumedAlignmentILi128EEENS4_14SM90_TMA_STOREES23_S25_S25_EEEvvEEEEvNT_6ParamsE)
        /*0038*/ 	.word	0x00000000


	//----- nvinfo : EIATTR_MIN_STACK_SIZE
	.align		4
.L_27:
        /*003c*/ 	.byte	0x04, 0x12
        /*003e*/ 	.short	(.L_29 - .L_28)
	.align		4
.L_28:
        /*0040*/ 	.word	index@(_ZN7cutlass13device_kernelINS_4gemm6kernel13GemmUniversalIN4cute5tupleIJiiiiEEENS1_10collective13CollectiveMmaINS1_35MainloopSm100TmaUmmaWarpSpecializedILi3ELi2ELi4ENS5_IJNS4_1CILi2EEENSA_ILi1EEESC_EEEEENS5_IJNSA_ILi256EEENSA_ILi64EEENSA_ILi128EEEEEENS_10bfloat16_tENS5_IJlSC_lEEESJ_SK_NS4_8TiledMMAINS4_8MMA_AtomIJNS4_26SM100_MMA_F16BF16_2x1SM_SSISJ_SJ_fLi256ELi64ELNS4_4UMMA5MajorE0ELSP_0ELNSO_7ScaleInE0ELSQ_0EEEEEENS4_6LayoutINS5_IJSC_SC_SC_EEENS5_IJNSA_ILi0EEESV_SV_EEEEENS5_IJNS4_10UnderscoreESY_SY_EEEEENS4_18SM100_TMA_2SM_LOADENS4_14ComposedLayoutINS4_7SwizzleILi3ELi4ELi3EEENS4_18smem_ptr_flag_bitsILi16EEENST_INS5_IJNSA_ILi8EEESG_EEENS5_IJSG_SC_EEEEEEEvNS4_8identityES11_S1B_vS1C_EENS_8epilogue10collective18CollectiveEpilogueINS1E_23Sm100TmaWarpSpecializedILi3ELi2ELi32ELb1ELb0EEEJNS5_IJSH_SG_SH_EEENS5_IJNST_ISH_SC_EENST_INSA_ILi32EEESC_EEEEESJ_SK_SJ_SK_NS1E_6fusion15FusionCallbacksIS1I_NS1O_17LinearCombinationISJ_fSJ_fLNS_15FloatRoundStyleE2EEES1J_S1N_JEEENS4_5SM1004TMEM4LOAD26SM100_TMEM_LOAD_32dp32b32xENS4_13SM90_TMA_LOADENS12_INS13_ILi2ELi4ELi3EEES16_NST_INS5_IJS17_S1L_EEENS5_IJS1L_SC_EEEEEEENS4_39AutoVectorizingCopyWithAssumedAlignmentILi128EEENS4_14SM90_TMA_STOREES23_S25_S25_EEEvvEEEEvNT_6ParamsE)
        /*0044*/ 	.word	0x00000000
.L_29:


//--------------------- .nv.compat                --------------------------
	.section	.nv.compat,"",@"SHT_CUDA_COMPAT_INFO"
	.align	4
        /*0000*/ 	.byte	0x02, 0x09, 0x01, 0x00, 0x02, 0x02, 0x02, 0x00, 0x02, 0x05, 0x05, 0x00, 0x03, 0x07, 0x01, 0x01
        /*0010*/ 	.byte	0x02, 0x03, 0x01, 0x00, 0x02, 0x06, 0x01, 0x00, 0x04, 0x0b, 0x08, 0x00, 0x09, 0x00, 0x00, 0x00
        /*0020*/ 	.byte	0x00, 0x00, 0x00, 0x00


//--------------------- .nv.info._ZN7cutlass13device_kernelINS_4gemm6kernel13GemmUniversalIN4cute5tupleIJiiiiEEENS1_10collective13CollectiveMmaINS1_35MainloopSm100TmaUmmaWarpSpecializedILi3ELi2ELi4ENS5_IJNS4_1CILi2EEENSA_ILi1EEESC_EEEEENS5_IJNSA_ILi256EEENSA_ILi64EEENSA_ILi128EEEEEENS_10bfloat16_tENS5_IJlSC_lEEESJ_SK_NS4_8TiledMMAINS4_8MMA_AtomIJNS4_26SM100_MMA_F16BF16_2x1SM_SSISJ_SJ_fLi256ELi64ELNS4_4UMMA5MajorE0ELSP_0ELNSO_7ScaleInE0ELSQ_0EEEEEENS4_6LayoutINS5_IJSC_SC_SC_EEENS5_IJNSA_ILi0EEESV_SV_EEEEENS5_IJNS4_10UnderscoreESY_SY_EEEEENS4_18SM100_TMA_2SM_LOADENS4_14ComposedLayoutINS4_7SwizzleILi3ELi4ELi3EEENS4_18smem_ptr_flag_bitsILi16EEENST_INS5_IJNSA_ILi8EEESG_EEENS5_IJSG_SC_EEEEEEEvNS4_8identityES11_S1B_vS1C_EENS_8epilogue10collective18CollectiveEpilogueINS1E_23Sm100TmaWarpSpecializedILi3ELi2ELi32ELb1ELb0EEEJNS5_IJSH_SG_SH_EEENS5_IJNST_ISH_SC_EENST_INSA_ILi32EEESC_EEEEESJ_SK_SJ_SK_NS1E_6fusion15FusionCallbacksIS1I_NS1O_17LinearCombinationISJ_fSJ_fLNS_15FloatRoundStyleE2EEES1J_S1N_JEEENS4_5SM1004TMEM4LOAD26SM100_TMEM_LOAD_32dp32b32xENS4_13SM90_TMA_LOADENS12_INS13_ILi2ELi4ELi3EEES16_NST_INS5_IJS17_S1L_EEENS5_IJS1L_SC_EEEEEEENS4_39AutoVectorizingCopyWithAssumedAlignmentILi128EEENS4_14SM90_TMA_STOREES23_S25_S25_EEEvvEEEEvNT_6ParamsE --------------------------
	.section	.nv.info._ZN7cutlass13device_kernelINS_4gemm6kernel13GemmUniversalIN4cute5tupleIJiiiiEEENS1_10collective13CollectiveMmaINS1_35MainloopSm100TmaUmmaWarpSpecializedILi3ELi2ELi4ENS5_IJNS4_1CILi2EEENSA_ILi1EEESC_EEEEENS5_IJNSA_ILi256EEENSA_ILi64EEENSA_ILi128EEEEEENS_10bfloat16_tENS5_IJlSC_lEEESJ_SK_NS4_8TiledMMAINS4_8MMA_AtomIJNS4_26SM100_MMA_F16BF16_2x1SM_SSISJ_SJ_fLi256ELi64ELNS4_4UMMA5MajorE0ELSP_0ELNSO_7ScaleInE0ELSQ_0EEEEEENS4_6LayoutINS5_IJSC_SC_SC_EEENS5_IJNSA_ILi0EEESV_SV_EEEEENS5_IJNS4_10UnderscoreESY_SY_EEEEENS4_18SM100_TMA_2SM_LOADENS4_14ComposedLayoutINS4_7SwizzleILi3ELi4ELi3EEENS4_18smem_ptr_flag_bitsILi16EEENST_INS5_IJNSA_ILi8EEESG_EEENS5_IJSG_SC_EEEEEEEvNS4_8identityES11_S1B_vS1C_EENS_8epilogue10collective18CollectiveEpilogueINS1E_23Sm100TmaWarpSpecializedILi3ELi2ELi32ELb1ELb0EEEJNS5_IJSH_SG_SH_EEENS5_IJNST_ISH_SC_EENST_INSA_ILi32EEESC_EEEEESJ_SK_SJ_SK_NS1E_6fusion15FusionCallbacksIS1I_NS1O_17LinearCombinationISJ_fSJ_fLNS_15FloatRoundStyleE2EEES1J_S1N_JEEENS4_5SM1004TMEM4LOAD26SM100_TMEM_LOAD_32dp32b32xENS4_13SM90_TMA_LOADENS12_INS13_ILi2ELi4ELi3EEES16_NST_INS5_IJS17_S1L_EEENS5_IJS1L_SC_EEEEEEENS4_39AutoVectorizingCopyWithAssumedAlignmentILi128EEENS4_14SM90_TMA_STOREES23_S25_S25_EEEvvEEEEvNT_6ParamsE,"",@"SHT_CUDA_INFO"
	.sectionflags	@""
	.align	4


	//----- nvinfo : EIATTR_CUDA_API_VERSION
	.align		4
        /*0000*/ 	.byte	0x04, 0x37
        /*0002*/ 	.short	(.L_31 - .L_30)
.L_30:
        /*0004*/ 	.word	0x00000082


	//----- nvinfo : EIATTR_KPARAM_INFO
	.align		4
.L_31:
        /*0008*/ 	.byte	0x04, 0x17
        /*000a*/ 	.short	(.L_33 - .L_32)
.L_32:
        /*000c*/ 	.word	0x00000000
        /*0010*/ 	.short	0x0000
        /*0012*/ 	.short	0x0000
        /*0014*/ 	.byte	0x00, 0xf0, 0x01, 0x20


	//----- nvinfo : EIATTR_AT_ENTRY_FRAGMENTS
	.align		4
.L_33:
        /*0018*/ 	.byte	0x04, 0x4f
        /*001a*/ 	.short	(.L_35 - .L_34)


	//   ....[0]....
.L_34:
        /*001c*/ 	.word	0x00000007


	//----- nvinfo : EIATTR_RESERVED_SMEM_USED
	.align		4
.L_35:
        /*0020*/ 	.byte	0x01, 0x41
	.zero		2


	//----- nvinfo : EIATTR_SPARSE_MMA_MASK
	.align		4
        /*0024*/ 	.byte	0x03, 0x50
        /*0026*/ 	.short	0x0000


	//----- nvinfo : EIATTR_TCGEN05_2CTA_USED
	.align		4
        /*0028*/ 	.byte	0x01, 0x52
	.zero		2


	//----- nvinfo : EIATTR_MAXREG_COUNT
	.align		4
        /*002c*/ 	.byte	0x03, 0x1b
        /*002e*/ 	.short	0x00ff


	//----- nvinfo : EIATTR_NUM_BARRIERS
	.align		4
        /*0030*/ 	.byte	0x02, 0x4c
        /*0032*/ 	.byte	0x07
	.zero		1


	//----- nvinfo : EIATTR_EXTERNS
	.align		4
        /*0034*/ 	.byte	0x04, 0x0f
        /*0036*/ 	.short	(.L_37 - .L_36)


	//   ....[0]....
	.align		4
.L_36:
        /*0038*/ 	.word	index@(__assertfail)


	//----- nvinfo : EIATTR_MERCURY_ISA_VERSION
	.align		4
.L_37:
        /*003c*/ 	.byte	0x03, 0x5f
        /*003e*/ 	.short	0x0101


	//----- nvinfo : EIATTR_INT_WARP_WIDE_INSTR_OFFSETS
	.align		4
        /*0040*/ 	.byte	0x04, 0x31
        /*0042*/ 	.short	(.L_39 - .L_38)


	//   ....[0]....
.L_38:
        /*0044*/ 	.word	0x00000cd0


	//   ....[1]....
        /*0048*/ 	.word	0x00000d70


	//   ....[2]....
        /*004c*/ 	.word	0x00002230


	//   ....[3]....
        /*0050*/ 	.word	0x00004230


	//   ....[4]....
        /*0054*/ 	.word	0x00004260


	//   ....[5]....
        /*0058*/ 	.word	0x000042b0


	//   ....[6]....
        /*005c*/ 	.word	0x00004ba0


	//   ....[7]....
        /*0060*/ 	.word	0x00004bc0


	//   ....[8]....
        /*0064*/ 	.word	0x00004e90


	//   ....[9]....
        /*0068*/ 	.word	0x00004fc0


	//----- nvinfo : EIATTR_COOP_GROUP_MASK_REGIDS
	.align		4
.L_39:
        /*006c*/ 	.byte	0x04, 0x29
        /*006e*/ 	.short	(.L_41 - .L_40)


	//   ....[0]....
.L_40:
        /*0070*/ 	.word	0xffffffff


	//   ....[1]....
        /*0074*/ 	.word	0xffffffff


	//   ....[2]....
        /*0078*/ 	.word	0xffffffff


	//   ....[3]....
        /*007c*/ 	.word	0xffffffff


	//   ....[4]....
        /*0080*/ 	.word	0xffffffff


	//   ....[5]....
        /*0084*/ 	.word	0xffffffff


	//   ....[6]....
        /*0088*/ 	.word	0xffffffff


	//   ....[7]....
        /*008c*/ 	.word	0xffffffff


	//   ....[8]....
        /*0090*/ 	.word	0xffffffff


	//   ....[9]....
        /*0094*/ 	.word	0xffffffff


	//   ....[10]....
        /*0098*/ 	.word	0xffffffff


	//   ....[11]....
        /*009c*/ 	.word	0xffffffff


	//   ....[12]....
        /*00a0*/ 	.word	0xffffffff


	//   ....[13]....
        /*00a4*/ 	.word	0xffffffff


	//----- nvinfo : EIATTR_COOP_GROUP_INSTR_OFFSETS
	.align		4
.L_41:
        /*00a8*/ 	.byte	0x04, 0x28
        /*00aa*/ 	.short	(.L_43 - .L_42)


	//   ....[0]....
.L_42:
        /*00ac*/ 	.word	0x000000c0


	//   ....[1]....
        /*00b0*/ 	.word	0x00000500


	//   ....[2]....
        /*00b4*/ 	.word	0x00000660


	//   ....[3]....
        /*00b8*/ 	.word	0x000007d0


	//   ....[4]....
        /*00bc*/ 	.word	0x000008c0


	//   ....[5]....
        /*00c0*/ 	.word	0x00000a20


	//   ....[6]....
        /*00c4*/ 	.word	0x00000bb0


	//   ....[7]....
        /*00c8*/ 	.word	0x00000df0


	//   ....[8]....
        /*00cc*/ 	.word	0x00002110


	//   ....[9]....
        /*00d0*/ 	.word	0x00002e60


	//   ....[10]....
        /*00d4*/ 	.word	0x00003330


	//   ....[11]....
        /*00d8*/ 	.word	0x00003360


	//   ....[12]....
        /*00dc*/ 	.word	0x00004140


	//   ....[13]....
        /*00e0*/ 	.word	0x00004350


	//----- nvinfo : EIATTR_VRC_CTA_INIT_COUNT
	.align		4
.L_43:
        /*00e4*/ 	.byte	0x02, 0x4a
        /*00e6*/ 	.byte	0x80
	.zero		1


	//----- nvinfo : EIATTR_SYSCALL_OFFSETS
	.align		4
        /*00e8*/ 	.byte	0x04, 0x46
        /*00ea*/ 	.short	(.L_45 - .L_44)


	//   ....[0]....
.L_44:
        /*00ec*/ 	.word	0x00005b70


	//   ....[1]....
        /*00f0*/ 	.word	0x00005c60


	//   ....[2]....
        /*00f4*/ 	.word	0x000064a0


	//   ....[3]....
        /*00f8*/ 	.word	0x00007150


	//----- nvinfo : EIATTR_MBARRIER_INSTR_OFFSETS
	.align		4
.L_45:
        /*00fc*/ 	.byte	0x04, 0x39
        /*00fe*/ 	.short	(.L_47 - .L_46)


	//   ....[0]....
.L_46:
        /*0100*/ 	.word	0x000005f0
        /*0104*/ 	.word	0x000000ff
        /*0108*/ 	.word	0x00000000
        /*010c*/ 	.short	0x0100
        /*010e*/ 	.byte	0x08
	.zero		1


	//   ....[1]....
        /*0110*/ 	.word	0x00000600
        /*0114*/ 	.word	0x000000ff
        /*0118*/ 	.word	0x00000018
        /*011c*/ 	.short	0x0100
        /*011e*/ 	.byte	0x08
	.zero		1


	//   ....[2]....
        /*0120*/ 	.word	0x00000610
        /*0124*/ 	.word	0x000000ff
        /*0128*/ 	.word	0x00000008
        /*012c*/ 	.short	0x0100
        /*012e*/ 	.byte	0x08
	.zero		1


	//   ....[3]....
        /*0130*/ 	.word	0x00000620
        /*0134*/ 	.word	0x000000ff
        /*0138*/ 	.word	0x00000020
        /*013c*/ 	.short	0x0100
        /*013e*/ 	.byte	0x08
	.zero		1


	//   ....[4]....
        /*0140*/ 	.word	0x00000630
        /*0144*/ 	.word	0x000000ff
        /*0148*/ 	.word	0x00000010
        /*014c*/ 	.short	0x0100
        /*014e*/ 	.byte	0x08
	.zero		1


	//   ....[5]....
        /*0150*/ 	.word	0x00000640
        /*0154*/ 	.word	0x000000ff
        /*0158*/ 	.word	0x00000028
        /*015c*/ 	.short	0x0100
        /*015e*/ 	.byte	0x08
	.zero		1


	//   ....[6]....
        /*0160*/ 	.word	0x00000760
        /*0164*/ 	.word	0x000000ff
        /*0168*/ 	.word	0x00000030
        /*016c*/ 	.short	0x0100
        /*016e*/ 	.byte	0x09
	.zero		1


	//   ....[7]....
        /*0170*/ 	.word	0x00000770
        /*0174*/ 	.word	0x000000ff
        /*0178*/ 	.word	0x00000048
        /*017c*/ 	.short	0x0100
        /*017e*/ 	.byte	0x09
	.zero		1


	//   ....[8]....
        /*0180*/ 	.word	0x00000780
        /*0184*/ 	.word	0x000000ff
        /*0188*/ 	.word	0x00000038
        /*018c*/ 	.short	0x0100
        /*018e*/ 	.byte	0x09
	.zero		1


	//   ....[9]....
        /*0190*/ 	.word	0x00000790
        /*0194*/ 	.word	0x000000ff
        /*0198*/ 	.word	0x00000050
        /*019c*/ 	.short	0x0100
        /*019e*/ 	.byte	0x09
	.zero		1


	//   ....[10]....
        /*01a0*/ 	.word	0x000007a0
        /*01a4*/ 	.word	0x000000ff
        /*01a8*/ 	.word	0x00000040
        /*01ac*/ 	.short	0x0100
        /*01ae*/ 	.byte	0x09
	.zero		1


	//   ....[11]....
        /*01b0*/ 	.word	0x000007b0
        /*01b4*/ 	.word	0x000000ff
        /*01b8*/ 	.word	0x00000058
        /*01bc*/ 	.short	0x0100
        /*01be*/ 	.byte	0x09
	.zero		1


	//   ....[12]....
        /*01c0*/ 	.word	0x00000890
        /*01c4*/ 	.word	0x000000ff
        /*01c8*/ 	.word	0x00000060
        /*01cc*/ 	.short	0x0100
        /*01ce*/ 	.byte	0x08
	.zero		1


	//   ....[13]....
        /*01d0*/ 	.word	0x000008a0
        /*01d4*/ 	.word	0x000000ff
        /*01d8*/ 	.word	0x00000068
        /*01dc*/ 	.short	0x0100
        /*01de*/ 	.byte	0x08
	.zero		1


	//   ....[14]....
        /*01e0*/ 	.word	0x000009d0
        /*01e4*/ 	.word	0x000000ff
        /*01e8*/ 	.word	0x00000070
        /*01ec*/ 	.short	0x0100
        /*01ee*/ 	.byte	0x08
	.zero		1


	//   ....[15]....
        /*01f0*/ 	.word	0x000009e0
        /*01f4*/ 	.word	0x000000ff
        /*01f8*/ 	.word	0x00000080
        /*01fc*/ 	.short	0x0100
        /*01fe*/ 	.byte	0x08
	.zero		1


	//   ....[16]....
        /*0200*/ 	.word	0x000009f0
        /*0204*/ 	.word	0x000000ff
        /*0208*/ 	.word	0x00000078
        /*020c*/ 	.short	0x0100
        /*020e*/ 	.byte	0x08
	.zero		1


	//   ....[17]....
        /*0210*/ 	.word	0x00000a00
        /*0214*/ 	.word	0x000000ff
        /*0218*/ 	.word	0x00000088
        /*021c*/ 	.short	0x0100
        /*021e*/ 	.byte	0x08
	.zero		1


	//   ....[18]....
        /*0220*/ 	.word	0x00000b20
        /*0224*/ 	.word	0x000000ff
        /*0228*/ 	.word	0x00000090
        /*022c*/ 	.short	0x0100
        /*022e*/ 	.byte	0x09
	.zero		1


	//   ....[19]....
        /*0230*/ 	.word	0x00000b30
        /*0234*/ 	.word	0x000000ff
        /*0238*/ 	.word	0x000000b0
        /*023c*/ 	.short	0x0100
        /*023e*/ 	.byte	0x09
	.zero		1


	//   ....[20]....
        /*0240*/ 	.word	0x00000b40
        /*0244*/ 	.word	0x000000ff
        /*0248*/ 	.word	0x00000098
        /*024c*/ 	.short	0x0100
        /*024e*/ 	.byte	0x09
	.zero		1


	//   ....[21]....
        /*0250*/ 	.word	0x00000b50
        /*0254*/ 	.word	0x000000ff
        /*0258*/ 	.word	0x000000b8
        /*025c*/ 	.short	0x0100
        /*025e*/ 	.byte	0x09
	.zero		1


	//   ....[22]....
        /*0260*/ 	.word	0x00000b60
        /*0264*/ 	.word	0x000000ff
        /*0268*/ 	.word	0x000000a0
        /*026c*/ 	.short	0x0100
        /*026e*/ 	.byte	0x09
	.zero		1


	//   ....[23]....
        /*0270*/ 	.word	0x00000b70
        /*0274*/ 	.word	0x000000ff
        /*0278*/ 	.word	0x000000c0
        /*027c*/ 	.short	0x0100
        /*027e*/ 	.byte	0x09
	.zero		1


	//   ....[24]....
        /*0280*/ 	.word	0x00000b80
        /*0284*/ 	.word	0x000000ff
        /*0288*/ 	.word	0x000000a8
        /*028c*/ 	.short	0x0100
        /*028e*/ 	.byte	0x09
	.zero		1


	//   ....[25]....
        /*0290*/ 	.word	0x00000b90
        /*0294*/ 	.word	0x000000ff
        /*0298*/ 	.word	0x000000c8
        /*029c*/ 	.short	0x0100
        /*029e*/ 	.byte	0x09
	.zero		1


	//   ....[26]....
        /*02a0*/ 	.word	0x00000c80
        /*02a4*/ 	.word	0x000000ff
        /*02a8*/ 	.word	0x000000d0
        /*02ac*/ 	.short	0x0100
        /*02ae*/ 	.byte	0x08
	.zero		1


	//   ....[27]....
        /*02b0*/ 	.word	0x00000c90
        /*02b4*/ 	.word	0x000000ff
        /*02b8*/ 	.word	0x000000e0
        /*02bc*/ 	.short	0x0100
        /*02be*/ 	.byte	0x08
	.zero		1


	//   ....[28]....
        /*02c0*/ 	.word	0x00000ca0
        /*02c4*/ 	.word	0x000000ff
        /*02c8*/ 	.word	0x000000d8
        /*02cc*/ 	.short	0x0100
        /*02ce*/ 	.byte	0x08
	.zero		1


	//   ....[29]....
        /*02d0*/ 	.word	0x00000cb0
        /*02d4*/ 	.word	0x000000ff
        /*02d8*/ 	.word	0x000000e8
        /*02dc*/ 	.short	0x0100
        /*02de*/ 	.byte	0x08
	.zero		1


	//   ....[30]....
        /*02e0*/ 	.word	0x00000da0
        /*02e4*/ 	.word	0x000000ff
        /*02e8*/ 	.word	0x000000f0
        /*02ec*/ 	.short	0x0100
        /*02ee*/ 	.byte	0x06
	.zero		1


	//   ....[31]....
        /*02f0*/ 	.word	0x000017b0
        /*02f4*/ 	.word	0x00000002
        /*02f8*/ 	.word	0x000000e0
        /*02fc*/ 	.short	0x010a
        /*02fe*/ 	.byte	0xff
	.zero		1


	//   ....[32]....
        /*0300*/ 	.word	0x000017e0
        /*0304*/ 	.word	0x00000002
        /*0308*/ 	.word	0x000000d0
        /*030c*/ 	.short	0x0101
        /*030e*/ 	.byte	0xff
	.zero		1


	//   ....[33]....
        /*0310*/ 	.word	0x000018b0
        /*0314*/ 	.word	0x000000ff
        /*0318*/ 	.word	0x00000018
        /*031c*/ 	.short	0x010a
        /*031e*/ 	.byte	0x08
	.zero		1


	//   ....[34]....
        /*0320*/ 	.word	0x000019b0
        /*0324*/ 	.word	0x000000ff
        /*0328*/ 	.word	0x00000018
        /*032c*/ 	.short	0x010a
        /*032e*/ 	.byte	0x21
	.zero		1


	//   ....[35]....
        /*0330*/ 	.word	0x00001b60
        /*0334*/ 	.word	0x000000ff
        /*0338*/ 	.word	0x00000018
        /*033c*/ 	.short	0x010a
        /*033e*/ 	.byte	0x08
	.zero		1


	//   ....[36]....
        /*0340*/ 	.word	0x00001d20
        /*0344*/ 	.word	0x000000ff
        /*0348*/ 	.word	0x00000068
        /*034c*/ 	.short	0x0101
        /*034e*/ 	.byte	0x04
	.zero		1


	//   ....[37]....
        /*0350*/ 	.word	0x00001d40
        /*0354*/ 	.word	0x000000ff
        /*0358*/ 	.word	0x00000018
        /*035c*/ 	.short	0x010a
        /*035e*/ 	.byte	0x08
	.zero		1


	//   ....[38]....
        /*0360*/ 	.word	0x00001dc0
        /*0364*/ 	.word	0x000000ff
        /*0368*/ 	.word	0x00000018
        /*036c*/ 	.short	0x010a
        /*036e*/ 	.byte	0x21
	.zero		1


	//   ....[39]....
        /*0370*/ 	.word	0x00001f50
        /*0374*/ 	.word	0x000000ff
        /*0378*/ 	.word	0x00000018
        /*037c*/ 	.short	0x010a
        /*037e*/ 	.byte	0x08
	.zero		1


	//   ....[40]....
        /*0380*/ 	.word	0x00002140
        /*0384*/ 	.word	0x00000002
        /*0388*/ 	.word	0x00000070
        /*038c*/ 	.short	0x010a
        /*038e*/ 	.byte	0xff
	.zero		1


	//   ....[41]....
        /*0390*/ 	.word	0x00002200
        /*0394*/ 	.word	0x00000002
        /*0398*/ 	.word	0x00000000
        /*039c*/ 	.short	0x0101
        /*039e*/ 	.byte	0xff
	.zero		1


	//   ....[42]....
        /*03a0*/ 	.word	0x00002760
        /*03a4*/ 	.word	0x000000ff
        /*03a8*/ 	.word	0x00000000
        /*03ac*/ 	.short	0x010a
        /*03ae*/ 	.byte	0x05
	.zero		1


	//   ....[43]....
        /*03b0*/ 	.word	0x000027f0
        /*03b4*/ 	.word	0x000000ff
        /*03b8*/ 	.word	0x00000000
        /*03bc*/ 	.short	0x010a
        /*03be*/ 	.byte	0x05
	.zero		1


	//   ....[44]....
        /*03c0*/ 	.word	0x00002890
        /*03c4*/ 	.word	0x00000000
        /*03c8*/ 	.word	0x00000000
        /*03cc*/ 	.short	0x010a
        /*03ce*/ 	.byte	0xff
	.zero		1


	//   ....[45]....
        /*03d0*/ 	.word	0x000029c0
        /*03d4*/ 	.word	0x00000000
        /*03d8*/ 	.word	0x000000d0
        /*03dc*/ 	.short	0x010a
        /*03de*/ 	.byte	0xff
	.zero		1


	//   ....[46]....
        /*03e0*/ 	.word	0x00002a30
        /*03e4*/ 	.word	0x00000000
        /*03e8*/ 	.word	0x00000000
        /*03ec*/ 	.short	0x0101
        /*03ee*/ 	.byte	0xff
	.zero		1


	//   ....[47]....
        /*03f0*/ 	.word	0x00002a50
        /*03f4*/ 	.word	0x000000ff
        /*03f8*/ 	.word	0x00000080
        /*03fc*/ 	.short	0x010a
        /*03fe*/ 	.byte	0x05
	.zero		1


	//   ....[48]....
        /*0400*/ 	.word	0x00002b70
        /*0404*/ 	.word	0x00000000
        /*0408*/ 	.word	0x00000070
        /*040c*/ 	.short	0x010a
        /*040e*/ 	.byte	0xff
	.zero		1


	//   ....[49]....
        /*0410*/ 	.word	0x00002c70
        /*0414*/ 	.word	0x00000000
        /*0418*/ 	.word	0x00000000
        /*041c*/ 	.short	0x0101
        /*041e*/ 	.byte	0xff
	.zero		1


	//   ....[50]....
        /*0420*/ 	.word	0x00002d00
        /*0424*/ 	.word	0x000000ff
        /*0428*/ 	.word	0x00000080
        /*042c*/ 	.short	0x0106
        /*042e*/ 	.byte	0x05
	.zero		1


	//   ....[51]....
        /*0430*/ 	.word	0x00002d20
        /*0434*/ 	.word	0x000000ff
        /*0438*/ 	.word	0x00000080
        /*043c*/ 	.short	0x010a
        /*043e*/ 	.byte	0x05
	.zero		1


	//   ....[52]....
        /*0440*/ 	.word	0x00002db0
        /*0444*/ 	.word	0x000000ff
        /*0448*/ 	.word	0x00000080
        /*044c*/ 	.short	0x0106
        /*044e*/ 	.byte	0x04
	.zero		1


	//   ....[53]....
        /*0450*/ 	.word	0x00002df0
        /*0454*/ 	.word	0x00000000
        /*0458*/ 	.word	0x00000080
        /*045c*/ 	.short	0x010a
        /*045e*/ 	.byte	0xff
	.zero		1


	//   ....[54]....
        /*0460*/ 	.word	0x00003030
        /*0464*/ 	.word	0x000000ff
        /*0468*/ 	.word	0x00000008
        /*046c*/ 	.short	0x010a
        /*046e*/ 	.byte	0x06
	.zero		1


	//   ....[55]....
        /*0470*/ 	.word	0x00003050
        /*0474*/ 	.word	0x000000ff
        /*0478*/ 	.word	0x00000008
        /*047c*/ 	.short	0x010a
        /*047e*/ 	.byte	0x06
	.zero		1


	//   ....[56]....
        /*0480*/ 	.word	0x000031e0
        /*0484*/ 	.word	0x000000ff
        /*0488*/ 	.word	0x00000008
        /*048c*/ 	.short	0x010a
        /*048e*/ 	.byte	0x06
	.zero		1


	//   ....[57]....
        /*0490*/ 	.word	0x00003200
        /*0494*/ 	.word	0x000000ff
        /*0498*/ 	.word	0x00000008
        /*049c*/ 	.short	0x010a
        /*049e*/ 	.byte	0x06
	.zero		1


	//   ....[58]....
        /*04a0*/ 	.word	0x000032c0
        /*04a4*/ 	.word	0x000000ff
        /*04a8*/ 	.word	0x00000000
        /*04ac*/ 	.short	0x0101
        /*04ae*/ 	.byte	0x07
	.zero		1


	//   ....[59]....
        /*04b0*/ 	.word	0x00003680
        /*04b4*/ 	.word	0x00000000
        /*04b8*/ 	.word	0x00000070
        /*04bc*/ 	.short	0x010a
        /*04be*/ 	.byte	0xff
	.zero		1


	//   ....[60]....
        /*04c0*/ 	.word	0x00003740
        /*04c4*/ 	.word	0x00000000
        /*04c8*/ 	.word	0x00000000
        /*04cc*/ 	.short	0x0101
        /*04ce*/ 	.byte	0xff
	.zero		1


	//   ....[61]....
        /*04d0*/ 	.word	0x000037f0
        /*04d4*/ 	.word	0x000000ff
        /*04d8*/ 	.word	0x00000000
        /*04dc*/ 	.short	0x010a
        /*04de*/ 	.byte	0x09
	.zero		1


	//   ....[62]....
        /*04e0*/ 	.word	0x00003810
        /*04e4*/ 	.word	0x000000ff
        /*04e8*/ 	.word	0x000000b0
        /*04ec*/ 	.short	0x010a
        /*04ee*/ 	.byte	0x08
	.zero		1


	//   ....[63]....
        /*04f0*/ 	.word	0x000038c0
        /*04f4*/ 	.word	0x000000ff
        /*04f8*/ 	.word	0x00000000
        /*04fc*/ 	.short	0x010a
        /*04fe*/ 	.byte	0x0e
	.zero		1


	//   ....[64]....
        /*0500*/ 	.word	0x000039f0
        /*0504*/ 	.word	0x000000ff
        /*0508*/ 	.word	0x00000000
        /*050c*/ 	.short	0x010a
        /*050e*/ 	.byte	0x26
	.zero		1


	//   ....[65]....
        /*0510*/ 	.word	0x00003e30
        /*0514*/ 	.word	0x000000ff
        /*0518*/ 	.word	0x00000000
        /*051c*/ 	.short	0x010a
        /*051e*/ 	.byte	0x08
	.zero		1


	//   ....[66]....
        /*0520*/ 	.word	0x00003ec0
        /*0524*/ 	.word	0x000000ff
        /*0528*/ 	.word	0x00000000
        /*052c*/ 	.short	0x010a
        /*052e*/ 	.byte	0x08
	.zero		1


	//   ....[67]....
        /*0530*/ 	.word	0x00003f50
        /*0534*/ 	.word	0x000000ff
        /*0538*/ 	.word	0x00000000
        /*053c*/ 	.short	0x010a
        /*053e*/ 	.byte	0x08
	.zero		1


	//   ....[68]....
        /*0540*/ 	.word	0x00003ff0
        /*0544*/ 	.word	0x00000000
        /*0548*/ 	.word	0x00000000
        /*054c*/ 	.short	0x010a
        /*054e*/ 	.byte	0xff
	.zero		1


	//   ....[69]....
        /*0550*/ 	.word	0x00004030
        /*0554*/ 	.word	0x00000000
        /*0558*/ 	.word	0x00000000
        /*055c*/ 	.short	0x010a
        /*055e*/ 	.byte	0xff
	.zero		1


	//   ....[70]....
        /*0560*/ 	.word	0x000040a0
        /*0564*/ 	.word	0x000000ff
        /*0568*/ 	.word	0x00000000
        /*056c*/ 	.short	0x0101
        /*056e*/ 	.byte	0x05
	.zero		1


	//   ....[71]....
        /*0570*/ 	.word	0x000040e0
        /*0574*/ 	.word	0x000000ff
        /*0578*/ 	.word	0x000000f0
        /*057c*/ 	.short	0x010a
        /*057e*/ 	.byte	0x07
	.zero		1


	//   ....[72]....
        /*0580*/ 	.word	0x00004130
        /*0584*/ 	.word	0x000000ff
        /*0588*/ 	.word	0x00000000
        /*058c*/ 	.short	0x0101
        /*058e*/ 	.byte	0x05
	.zero		1


	//   ....[73]....
        /*0590*/ 	.word	0x00004540
        /*0594*/ 	.word	0x00000000
        /*0598*/ 	.word	0x00000070
        /*059c*/ 	.short	0x010a
        /*059e*/ 	.byte	0xff
	.zero		1


	//   ....[74]....
        /*05a0*/ 	.word	0x00004600
        /*05a4*/ 	.word	0x00000000
        /*05a8*/ 	.word	0x00000000
        /*05ac*/ 	.short	0x0101
        /*05ae*/ 	.byte	0xff
	.zero		1


	//   ....[75]....
        /*05b0*/ 	.word	0x00004920
        /*05b4*/ 	.word	0x000000ff
        /*05b8*/ 	.word	0x00000068
        /*05bc*/ 	.short	0x010a
        /*05be*/ 	.byte	0x06
	.zero		1


	//   ....[76]....
        /*05c0*/ 	.word	0x00004b40
        /*05c4*/ 	.word	0x000000ff
        /*05c8*/ 	.word	0x00000048
        /*05cc*/ 	.short	0x010a
        /*05ce*/ 	.byte	0x0f
	.zero		1


	//   ....[77]....
        /*05d0*/ 	.word	0x00004d40
        /*05d4*/ 	.word	0x000000ff
        /*05d8*/ 	.word	0x00000030
        /*05dc*/ 	.short	0x010b
        /*05de*/ 	.byte	0x0f
	.zero		1


	//   ....[78]....
        /*05e0*/ 	.word	0x00004d90
        /*05e4*/ 	.word	0x000000ff
        /*05e8*/ 	.word	0x00000000
        /*05ec*/ 	.short	0x0101
        /*05ee*/ 	.byte	0x10
	.zero		1


	//   ....[79]....
        /*05f0*/ 	.word	0x00004dd0
        /*05f4*/ 	.word	0x000000ff
        /*05f8*/ 	.word	0x00000048
        /*05fc*/ 	.short	0x010a
        /*05fe*/ 	.byte	0x0d
	.zero		1


	//   ....[80]....
        /*0600*/ 	.word	0x00005010
        /*0604*/ 	.word	0x000000ff
        /*0608*/ 	.word	0x00000030
        /*060c*/ 	.short	0x010b
        /*060e*/ 	.byte	0x0d
	.zero		1


	//   ....[81]....
        /*0610*/ 	.word	0x00005080
        /*0614*/ 	.word	0x000000ff
        /*0618*/ 	.word	0x00000000
        /*061c*/ 	.short	0x0101
        /*061e*/ 	.byte	0x0f
	.zero		1


	//   ....[82]....
        /*0620*/ 	.word	0x000050d0
        /*0624*/ 	.word	0x000000ff
        /*0628*/ 	.word	0x00000000
        /*062c*/ 	.short	0x010a
        /*062e*/ 	.byte	0x04
	.zero		1


	//   ....[83]....
        /*0630*/ 	.word	0x00005160
        /*0634*/ 	.word	0x000000ff
        /*0638*/ 	.word	0x00000000
        /*063c*/ 	.short	0x010a
        /*063e*/ 	.byte	0x04
	.zero		1


	//   ....[84]....
        /*0640*/ 	.word	0x00005200
        /*0644*/ 	.word	0x00000000
        /*0648*/ 	.word	0x00000000
        /*064c*/ 	.short	0x010a
        /*064e*/ 	.byte	0xff
	.zero		1


	//   ....[85]....
        /*0650*/ 	.word	0x00005540
        /*0654*/ 	.word	0x00000000
        /*0658*/ 	.word	0x00000070
        /*065c*/ 	.short	0x010a
        /*065e*/ 	.byte	0xff
	.zero		1


	//   ....[86]....
        /*0660*/ 	.word	0x00005650
        /*0664*/ 	.word	0x00000000
        /*0668*/ 	.word	0x00000000
        /*066c*/ 	.short	0x0101
        /*066e*/ 	.byte	0xff
	.zero		1


	//   ....[87]....
        /*0670*/ 	.word	0x000060f0
        /*0674*/ 	.word	0x00000000
        /*0678*/ 	.word	0x00000030
        /*067c*/ 	.short	0x010a
        /*067e*/ 	.byte	0xff
	.zero		1


	//   ....[88]....
        /*0680*/ 	.word	0x00006160
        /*0684*/ 	.word	0x0000006a
        /*0688*/ 	.word	0x00000090
        /*068c*/ 	.short	0x010a
        /*068e*/ 	.byte	0xff
	.zero		1


	//   ....[89]....
        /*0690*/ 	.word	0x00006250
        /*0694*/ 	.word	0x00000000
        /*0698*/ 	.word	0x00000030
        /*069c*/ 	.short	0x010a
        /*069e*/ 	.byte	0xff
	.zero		1


	//   ....[90]....
        /*06a0*/ 	.word	0x00006380
        /*06a4*/ 	.word	0x0000006a
        /*06a8*/ 	.word	0x00000090
        /*06ac*/ 	.short	0x010a
        /*06ae*/ 	.byte	0xff
	.zero		1


	//   ....[91]....
        /*06b0*/ 	.word	0x00006e90
        /*06b4*/ 	.word	0x00000000
        /*06b8*/ 	.word	0x00000000
        /*06bc*/ 	.short	0x0101
        /*06be*/ 	.byte	0xff
	.zero		1


	//   ....[92]....
        /*06c0*/ 	.word	0x00006ea0
        /*06c4*/ 	.word	0x00000002
        /*06c8*/ 	.word	0x00000030
        /*06cc*/ 	.short	0x010a
        /*06ce*/ 	.byte	0xff
	.zero		1


	//   ....[93]....
        /*06d0*/ 	.word	0x00006f70
        /*06d4*/ 	.word	0x00000002
        /*06d8*/ 	.word	0x00000030
        /*06dc*/ 	.short	0x010a
        /*06de*/ 	.byte	0xff
	.zero		1


	//   ....[94]....
        /*06e0*/ 	.word	0x000073f0
        /*06e4*/ 	.word	0x0000006a
        /*06e8*/ 	.word	0x00000000
        /*06ec*/ 	.short	0x0101
        /*06ee*/ 	.byte	0xff
	.zero		1


	//   ....[95]....
        /*06f0*/ 	.word	0x00007c00
        /*06f4*/ 	.word	0x00000000
        /*06f8*/ 	.word	0x00000000
        /*06fc*/ 	.short	0x0101
        /*06fe*/ 	.byte	0xff
	.zero		1


	//   ....[96]....
        /*0700*/ 	.word	0x00007e70
        /*0704*/ 	.word	0x000000ff
        /*0708*/ 	.word	0x00000000
        /*070c*/ 	.short	0x0101
        /*070e*/ 	.byte	0x04
	.zero		1


	//   ....[97]....
        /*0710*/ 	.word	0x00007e90
        /*0714*/ 	.word	0x00000002
        /*0718*/ 	.word	0x000000e0
        /*071c*/ 	.short	0x010a
        /*071e*/ 	.byte	0xff
	.zero		1


	//   ....[98]....
        /*0720*/ 	.word	0x00007ef0
        /*0724*/ 	.word	0x00000002
        /*0728*/ 	.word	0x00000018
        /*072c*/ 	.short	0x010a
        /*072e*/ 	.byte	0xff
	.zero		1


	//   ....[99]....
        /*0730*/ 	.word	0x00007f50
        /*0734*/ 	.word	0x00000002
        /*0738*/ 	.word	0x00000018
        /*073c*/ 	.short	0x010a
        /*073e*/ 	.byte	0xff
	.zero		1


	//   ....[100]....
        /*0740*/ 	.word	0x00007fa0
        /*0744*/ 	.word	0x00000002
        /*0748*/ 	.word	0x00000070
        /*074c*/ 	.short	0x010a
        /*074e*/ 	.byte	0xff
	.zero		1


	//   ....[101]....
        /*0750*/ 	.word	0x00008000
        /*0754*/ 	.word	0x00000000
        /*0758*/ 	.word	0x00000000
        /*075c*/ 	.short	0x010a
        /*075e*/ 	.byte	0xff
	.zero		1


	//   ....[102]....
        /*0760*/ 	.word	0x00008060
        /*0764*/ 	.word	0x00000000
        /*0768*/ 	.word	0x00000000
        /*076c*/ 	.short	0x010a
        /*076e*/ 	.byte	0xff
	.zero		1


	//   ....[103]....
        /*0770*/ 	.word	0x000080b0
        /*0774*/ 	.word	0x00000000
        /*0778*/ 	.word	0x000000d0
        /*077c*/ 	.short	0x010a
        /*077e*/ 	.byte	0xff
	.zero		1


	//   ....[104]....
        /*0780*/ 	.word	0x00008110
        /*0784*/ 	.word	0x00000000
        /*0788*/ 	.word	0x00000080
        /*078c*/ 	.short	0x010a
        /*078e*/ 	.byte	0xff
	.zero		1


	//   ....[105]....
        /*0790*/ 	.word	0x00008160
        /*0794*/ 	.word	0x00000000
        /*0798*/ 	.word	0x00000070
        /*079c*/ 	.short	0x010a
        /*079e*/ 	.byte	0xff
	.zero		1


	//   ....[106]....
        /*07a0*/ 	.word	0x000081c0
        /*07a4*/ 	.word	0x00000000
        /*07a8*/ 	.word	0x00000080
        /*07ac*/ 	.short	0x010a
        /*07ae*/ 	.byte	0xff
	.zero		1


	//   ....[107]....
        /*07b0*/ 	.word	0x00008220
        /*07b4*/ 	.word	0x00000004
        /*07b8*/ 	.word	0x00000008
        /*07bc*/ 	.short	0x010a
        /*07be*/ 	.byte	0xff
	.zero		1


	//   ....[108]....
        /*07c0*/ 	.word	0x00008300
        /*07c4*/ 	.word	0x00000002
        /*07c8*/ 	.word	0x00000008
        /*07cc*/ 	.short	0x010a
        /*07ce*/ 	.byte	0xff
	.zero		1


	//   ....[109]....
        /*07d0*/ 	.word	0x00008350
        /*07d4*/ 	.word	0x00000000
        /*07d8*/ 	.word	0x00000070
        /*07dc*/ 	.short	0x010a
        /*07de*/ 	.byte	0xff
	.zero		1


	//   ....[110]....
        /*07e0*/ 	.word	0x000083b0
        /*07e4*/ 	.word	0x00000000
        /*07e8*/ 	.word	0x000000b0
        /*07ec*/ 	.short	0x010a
        /*07ee*/ 	.byte	0xff
	.zero		1


	//   ....[111]....
        /*07f0*/ 	.word	0x00008410
        /*07f4*/ 	.word	0x00000000
        /*07f8*/ 	.word	0x00000000
        /*07fc*/ 	.short	0x010a
        /*07fe*/ 	.byte	0xff
	.zero		1


	//   ....[112]....
        /*0800*/ 	.word	0x00008470
        /*0804*/ 	.word	0x00000000
        /*0808*/ 	.word	0x00000000
        /*080c*/ 	.short	0x010a
        /*080e*/ 	.byte	0xff
	.zero		1


	//   ....[113]....
        /*0810*/ 	.word	0x000084d0
        /*0814*/ 	.word	0x00000000
        /*0818*/ 	.word	0x00000000
        /*081c*/ 	.short	0x010a
        /*081e*/ 	.byte	0xff
	.zero		1


	//   ....[114]....
        /*0820*/ 	.word	0x00008530
        /*0824*/ 	.word	0x00000000
        /*0828*/ 	.word	0x00000000
        /*082c*/ 	.short	0x010a
        /*082e*/ 	.byte	0xff
	.zero		1


	//   ....[115]....
        /*0830*/ 	.word	0x00008590
        /*0834*/ 	.word	0x00000000
        /*0838*/ 	.word	0x000000f0
        /*083c*/ 	.short	0x010a
        /*083e*/ 	.byte	0xff
	.zero		1


	//   ....[116]....
        /*0840*/ 	.word	0x000085e0
        /*0844*/ 	.word	0x00000000
        /*0848*/ 	.word	0x00000070
        /*084c*/ 	.short	0x010a
        /*084e*/ 	.byte	0xff
	.zero		1


	//   ....[117]....
        /*0850*/ 	.word	0x00008640
        /*0854*/ 	.word	0x00000000
        /*0858*/ 	.word	0x00000068
        /*085c*/ 	.short	0x010a
        /*085e*/ 	.byte	0xff
	.zero		1


	//   ....[118]....
        /*0860*/ 	.word	0x000086a0
        /*0864*/ 	.word	0x00000000
        /*0868*/ 	.word	0x00000048
        /*086c*/ 	.short	0x010a
        /*086e*/ 	.byte	0xff
	.zero		1


	//   ....[119]....
        /*0870*/ 	.word	0x00008700
        /*0874*/ 	.word	0x00000000
        /*0878*/ 	.word	0x00000048
        /*087c*/ 	.short	0x010a
        /*087e*/ 	.byte	0xff
	.zero		1


	//   ....[120]....
        /*0880*/ 	.word	0x00008760
        /*0884*/ 	.word	0x00000000
        /*0888*/ 	.word	0x00000000
        /*088c*/ 	.short	0x010a
        /*088e*/ 	.byte	0xff
	.zero		1


	//   ....[121]....
        /*0890*/ 	.word	0x000087c0
        /*0894*/ 	.word	0x00000000
        /*0898*/ 	.word	0x00000000
        /*089c*/ 	.short	0x010a
        /*089e*/ 	.byte	0xff
	.zero		1


	//   ....[122]....
        /*08a0*/ 	.word	0x00008810
        /*08a4*/ 	.word	0x00000000
        /*08a8*/ 	.word	0x00000070
        /*08ac*/ 	.short	0x010a
        /*08ae*/ 	.byte	0xff
	.zero		1


	//   ....[123]....
        /*08b0*/ 	.word	0x00008860
        /*08b4*/ 	.word	0x00000000
        /*08b8*/ 	.word	0x00000030
        /*08bc*/ 	.short	0x010a
        /*08be*/ 	.byte	0xff
	.zero		1


	//   ....[124]....
        /*08c0*/ 	.word	0x000088b0
        /*08c4*/ 	.word	0x0000006a
        /*08c8*/ 	.word	0x00000090
        /*08cc*/ 	.short	0x010a
        /*08ce*/ 	.byte	0xff
	.zero		1


	//   ....[125]....
        /*08d0*/ 	.word	0x00008900
        /*08d4*/ 	.word	0x00000002
        /*08d8*/ 	.word	0x00000030
        /*08dc*/ 	.short	0x010a
        /*08de*/ 	.byte	0xff
	.zero		1


	//----- nvinfo : EIATTR_NUM_MBARRIERS
	.align		4
.L_47:
        /*08e0*/ 	.byte	0x03, 0x38
        /*08e2*/ 	.short	0x001f


	//----- nvinfo : EIATTR_EXIT_INSTR_OFFSETS
	.align		4
        /*08e4*/ 	.byte	0x04, 0x1c
        /*08e6*/ 	.short	(.L_49 - .L_48)


	//   ....[0]....
.L_48:
        /*08e8*/ 	.word	0x000028c0


	//   ....[1]....
        /*08ec*/ 	.word	0x00002dc0


	//   ....[2]....
        /*08f0*/ 	.word	0x00002e20


	//   ....[3]....
        /*08f4*/ 	.word	0x00004360


	//   ....[4]....
        /*08f8*/ 	.word	0x00005230


	//   ....[5]....
        /*08fc*/ 	.word	0x00005270


	//   ....[6]....
        /*0900*/ 	.word	0x00007d60


	//   ....[7]....
        /*0904*/ 	.word	0x00007de0


	//   ....[8]....
        /*0908*/ 	.word	0x00007e10


	//   ....[9]....
        /*090c*/ 	.word	0x00007e80


	//----- nvinfo : EIATTR_MAX_THREADS
	.align		4
.L_49:
        /*0910*/ 	.byte	0x04, 0x05
        /*0912*/ 	.short	(.L_51 - .L_50)
.L_50:
        /*0914*/ 	.word	0x00000100
        /*0918*/ 	.word	0x00000001
        /*091c*/ 	.word	0x00000001


	//----- nvinfo : EIATTR_CRS_STACK_SIZE
	.align		4
.L_51:
        /*0920*/ 	.byte	0x04, 0x1e
        /*0922*/ 	.short	(.L_53 - .L_52)
.L_52:
        /*0924*/ 	.word	0x00000000


	//----- nvinfo : EIATTR_CBANK_PARAM_SIZE
	.align		4
.L_53:
        /*0928*/ 	.byte	0x03, 0x19
        /*092a*/ 	.short	0x0800


	//----- nvinfo : EIATTR_PARAM_CBANK
	.align		4
        /*092c*/ 	.byte	0x04, 0x0a
        /*092e*/ 	.short	(.L_55 - .L_54)
	.align		4
.L_54:
        /*0930*/ 	.word	index@(.nv.constant0._ZN7cutlass13device_kernelINS_4gemm6kernel13GemmUniversalIN4cute5tupleIJiiiiEEENS1_10collective13CollectiveMmaINS1_35MainloopSm100TmaUmmaWarpSpecializedILi3ELi2ELi4ENS5_IJNS4_1CILi2EEENSA_ILi1EEESC_EEEEENS5_IJNSA_ILi256EEENSA_ILi64EEENSA_ILi128EEEEEENS_10bfloat16_tENS5_IJlSC_lEEESJ_SK_NS4_8TiledMMAINS4_8MMA_AtomIJNS4_26SM100_MMA_F16BF16_2x1SM_SSISJ_SJ_fLi256ELi64ELNS4_4UMMA5MajorE0ELSP_0ELNSO_7ScaleInE0ELSQ_0EEEEEENS4_6LayoutINS5_IJSC_SC_SC_EEENS5_IJNSA_ILi0EEESV_SV_EEEEENS5_IJNS4_10UnderscoreESY_SY_EEEEENS4_18SM100_TMA_2SM_LOADENS4_14ComposedLayoutINS4_7SwizzleILi3ELi4ELi3EEENS4_18smem_ptr_flag_bitsILi16EEENST_INS5_IJNSA_ILi8EEESG_EEENS5_IJSG_SC_EEEEEEEvNS4_8identityES11_S1B_vS1C_EENS_8epilogue10collective18CollectiveEpilogueINS1E_23Sm100TmaWarpSpecializedILi3ELi2ELi32ELb1ELb0EEEJNS5_IJSH_SG_SH_EEENS5_IJNST_ISH_SC_EENST_INSA_ILi32EEESC_EEEEESJ_SK_SJ_SK_NS1E_6fusion15FusionCallbacksIS1I_NS1O_17LinearCombinationISJ_fSJ_fLNS_15FloatRoundStyleE2EEES1J_S1N_JEEENS4_5SM1004TMEM4LOAD26SM100_TMEM_LOAD_32dp32b32xENS4_13SM90_TMA_LOADENS12_INS13_ILi2ELi4ELi3EEES16_NST_INS5_IJS17_S1L_EEENS5_IJS1L_SC_EEEEEEENS4_39AutoVectorizingCopyWithAssumedAlignmentILi128EEENS4_14SM90_TMA_STOREES23_S25_S25_EEEvvEEEEvNT_6ParamsE)
        /*0934*/ 	.short	0x0380
        /*0936*/ 	.short	0x0800


	//----- nvinfo : EIATTR_SW_WAR
	.align		4
.L_55:
        /*0938*/ 	.byte	0x04, 0x36
        /*093a*/ 	.short	(.L_57 - .L_56)
.L_56:
        /*093c*/ 	.word	0x00000008
.L_57:


//--------------------- .nv.callgraph             --------------------------
	.section	.nv.callgraph,"",@"SHT_CUDA_CALLGRAPH"
	.align	4
	.sectionentsize	8
	.align		4
        /*0000*/ 	.word	0x00000000
	.align		4
        /*0004*/ 	.word	0xffffffff
	.align		4
        /*0008*/ 	.word	index@(_ZN7cutlass13device_kernelINS_4gemm6kernel13GemmUniversalIN4cute5tupleIJiiiiEEENS1_10collective13CollectiveMmaINS1_35MainloopSm100TmaUmmaWarpSpecializedILi3ELi2ELi4ENS5_IJNS4_1CILi2EEENSA_ILi1EEESC_EEEEENS5_IJNSA_ILi256EEENSA_ILi64EEENSA_ILi128EEEEEENS_10bfloat16_tENS5_IJlSC_lEEESJ_SK_NS4_8TiledMMAINS4_8MMA_AtomIJNS4_26SM100_MMA_F16BF16_2x1SM_SSISJ_SJ_fLi256ELi64ELNS4_4UMMA5MajorE0ELSP_0ELNSO_7ScaleInE0ELSQ_0EEEEEENS4_6LayoutINS5_IJSC_SC_SC_EEENS5_IJNSA_ILi0EEESV_SV_EEEEENS5_IJNS4_10UnderscoreESY_SY_EEEEENS4_18SM100_TMA_2SM_LOADENS4_14ComposedLayoutINS4_7SwizzleILi3ELi4ELi3EEENS4_18smem_ptr_flag_bitsILi16EEENST_INS5_IJNSA_ILi8EEESG_EEENS5_IJSG_SC_EEEEEEEvNS4_8identityES11_S1B_vS1C_EENS_8epilogue10collective18CollectiveEpilogueINS1E_23Sm100TmaWarpSpecializedILi3ELi2ELi32ELb1ELb0EEEJNS5_IJSH_SG_SH_EEENS5_IJNST_ISH_SC_EENST_INSA_ILi32EEESC_EEEEESJ_SK_SJ_SK_NS1E_6fusion15FusionCallbacksIS1I_NS1O_17LinearCombinationISJ_fSJ_fLNS_15FloatRoundStyleE2EEES1J_S1N_JEEENS4_5SM1004TMEM4LOAD26SM100_TMEM_LOAD_32dp32b32xENS4_13SM90_TMA_LOADENS12_INS13_ILi2ELi4ELi3EEES16_NST_INS5_IJS17_S1L_EEENS5_IJS1L_SC_EEEEEEENS4_39AutoVectorizingCopyWithAssumedAlignmentILi128EEENS4_14SM90_TMA_STOREES23_S25_S25_EEEvvEEEEvNT_6ParamsE)
	.align		4
        /*000c*/ 	.word	index@(__assertfail)
	.align		4
        /*0010*/ 	.word	0x00000000
	.align		4
        /*0014*/ 	.word	0xfffffffe
	.align		4
        /*0018*/ 	.word	0x00000000
	.align		4
        /*001c*/ 	.word	0xfffffffd
	.align		4
        /*0020*/ 	.word	0x00000000
	.align		4
        /*0024*/ 	.word	0xfffffffc


//--------------------- .nv.constant4             --------------------------
	.section	.nv.constant4,"a",@progbits
	.align	8
	.align		8
.nv.constant4:
        /*0000*/ 	.dword	__assertfail
	.align		8
        /*0008*/ 	.dword	__unnamed_1
	.align		8
        /*0010*/ 	.dword	__unnamed_2
	.align		8
        /*0018*/ 	.dword	_ZN39_INTERNAL_617d6e2b_4_k_cu_0f29b090_82424cuda3std3__45__cpo5beginE
	.align		8
        /*0020*/ 	.dword	_ZN39_INTERNAL_617d6e2b_4_k_cu_0f29b090_82424cuda3std3__45__cpo3endE
	.align		8
        /*0028*/ 	.dword	_ZN39_INTERNAL_617d6e2b_4_k_cu_0f29b090_82424cuda3std3__45__cpo6cbeginE
	.align		8
        /*0030*/ 	.dword	_ZN39_INTERNAL_617d6e2b_4_k_cu_0f29b090_82424cuda3std3__45__cpo4cendE
	.align		8
        /*0038*/ 	.dword	_ZN39_INTERNAL_617d6e2b_4_k_cu_0f29b090_82424cuda3std3__441_GLOBAL__N__617d6e2b_4_k_cu_0f29b090_82426ignoreE
	.align		8
        /*0040*/ 	.dword	_ZN39_INTERNAL_617d6e2b_4_k_cu_0f29b090_82424cuda3std3__419piecewise_constructE
	.align		8
        /*0048*/ 	.dword	_ZN39_INTERNAL_617d6e2b_4_k_cu_0f29b090_82424cuda3std3__48in_placeE
	.align		8
        /*0050*/ 	.dword	_ZN39_INTERNAL_617d6e2b_4_k_cu_0f29b090_82424cuda3std6ranges3__45__cpo4swapE
	.align		8
        /*0058*/ 	.dword	_ZN39_INTERNAL_617d6e2b_4_k_cu_0f29b090_82424cuda3std6ranges3__45__cpo9iter_moveE
	.align		8
        /*0060*/ 	.dword	_ZN39_INTERNAL_617d6e2b_4_k_cu_0f29b090_82424cute7productE
	.align		8
        /*0068*/ 	.dword	_ZN39_INTERNAL_617d6e2b_4_k_cu_0f29b090_82424cute1_E
	.align		8
        /*0070*/ 	.dword	$str$25
	.align		8
        /*0078*/ 	.dword	$str$26
	.align		8
        /*0080*/ 	.dword	$str$27
	.align		8
        /*0088*/ 	.dword	$str$28


//--------------------- .text._ZN7cutlass13device_kernelINS_4gemm6kernel13GemmUniversalIN4cute5tupleIJiiiiEEENS1_10collective13CollectiveMmaINS1_35MainloopSm100TmaUmmaWarpSpecializedILi3ELi2ELi4ENS5_IJNS4_1CILi2EEENSA_ILi1EEESC_EEEEENS5_IJNSA_ILi256EEENSA_ILi64EEENSA_ILi128EEEEEENS_10bfloat16_tENS5_IJlSC_lEEESJ_SK_NS4_8TiledMMAINS4_8MMA_AtomIJNS4_26SM100_MMA_F16BF16_2x1SM_SSISJ_SJ_fLi256ELi64ELNS4_4UMMA5MajorE0ELSP_0ELNSO_7ScaleInE0ELSQ_0EEEEEENS4_6LayoutINS5_IJSC_SC_SC_EEENS5_IJNSA_ILi0EEESV_SV_EEEEENS5_IJNS4_10UnderscoreESY_SY_EEEEENS4_18SM100_TMA_2SM_LOADENS4_14ComposedLayoutINS4_7SwizzleILi3ELi4ELi3EEENS4_18smem_ptr_flag_bitsILi16EEENST_INS5_IJNSA_ILi8EEESG_EEENS5_IJSG_SC_EEEEEEEvNS4_8identityES11_S1B_vS1C_EENS_8epilogue10collective18CollectiveEpilogueINS1E_23Sm100TmaWarpSpecializedILi3ELi2ELi32ELb1ELb0EEEJNS5_IJSH_SG_SH_EEENS5_IJNST_ISH_SC_EENST_INSA_ILi32EEESC_EEEEESJ_SK_SJ_SK_NS1E_6fusion15FusionCallbacksIS1I_NS1O_17LinearCombinationISJ_fSJ_fLNS_15FloatRoundStyleE2EEES1J_S1N_JEEENS4_5SM1004TMEM4LOAD26SM100_TMEM_LOAD_32dp32b32xENS4_13SM90_TMA_LOADENS12_INS13_ILi2ELi4ELi3EEES16_NST_INS5_IJS17_S1L_EEENS5_IJS1L_SC_EEEEEEENS4_39AutoVectorizingCopyWithAssumedAlignmentILi128EEENS4_14SM90_TMA_STOREES23_S25_S25_EEEvvEEEEvNT_6ParamsE --------------------------
	.section	.text._ZN7cutlass13device_kernelINS_4gemm6kernel13GemmUniversalIN4cute5tupleIJiiiiEEENS1_10collective13CollectiveMmaINS1_35MainloopSm100TmaUmmaWarpSpecializedILi3ELi2ELi4ENS5_IJNS4_1CILi2EEENSA_ILi1EEESC_EEEEENS5_IJNSA_ILi256EEENSA_ILi64EEENSA_ILi128EEEEEENS_10bfloat16_tENS5_IJlSC_lEEESJ_SK_NS4_8TiledMMAINS4_8MMA_AtomIJNS4_26SM100_MMA_F16BF16_2x1SM_SSISJ_SJ_fLi256ELi64ELNS4_4UMMA5MajorE0ELSP_0ELNSO_7ScaleInE0ELSQ_0EEEEEENS4_6LayoutINS5_IJSC_SC_SC_EEENS5_IJNSA_ILi0EEESV_SV_EEEEENS5_IJNS4_10UnderscoreESY_SY_EEEEENS4_18SM100_TMA_2SM_LOADENS4_14ComposedLayoutINS4_7SwizzleILi3ELi4ELi3EEENS4_18smem_ptr_flag_bitsILi16EEENST_INS5_IJNSA_ILi8EEESG_EEENS5_IJSG_SC_EEEEEEEvNS4_8identityES11_S1B_vS1C_EENS_8epilogue10collective18CollectiveEpilogueINS1E_23Sm100TmaWarpSpecializedILi3ELi2ELi32ELb1ELb0EEEJNS5_IJSH_SG_SH_EEENS5_IJNST_ISH_SC_EENST_INSA_ILi32EEESC_EEEEESJ_SK_SJ_SK_NS1E_6fusion15FusionCallbacksIS1I_NS1O_17LinearCombinationISJ_fSJ_fLNS_15FloatRoundStyleE2EEES1J_S1N_JEEENS4_5SM1004TMEM4LOAD26SM100_TMEM_LOAD_32dp32b32xENS4_13SM90_TMA_LOADENS12_INS13_ILi2ELi4ELi3EEES16_NST_INS5_IJS17_S1L_EEENS5_IJS1L_SC_EEEEEEENS4_39AutoVectorizingCopyWithAssumedAlignmentILi128EEENS4_14SM90_TMA_STOREES23_S25_S25_EEEvvEEEEvNT_6ParamsE,"ax",@progbits
	.align	128
.text._ZN7cutlass13device_kernelINS_4gemm6kernel13GemmUniversalIN4cute5tupleIJiiiiEEENS1_10collective13CollectiveMmaINS1_35MainloopSm100TmaUmmaWarpSpecializedILi3ELi2ELi4ENS5_IJNS4_1CILi2EEENSA_ILi1EEESC_EEEEENS5_IJNSA_ILi256EEENSA_ILi64EEENSA_ILi128EEEEEENS_10bfloat16_tENS5_IJlSC_lEEESJ_SK_NS4_8TiledMMAINS4_8MMA_AtomIJNS4_26SM100_MMA_F16BF16_2x1SM_SSISJ_SJ_fLi256ELi64ELNS4_4UMMA5MajorE0ELSP_0ELNSO_7ScaleInE0ELSQ_0EEEEEENS4_6LayoutINS5_IJSC_SC_SC_EEENS5_IJNSA_ILi0EEESV_SV_EEEEENS5_IJNS4_10UnderscoreESY_SY_EEEEENS4_18SM100_TMA_2SM_LOADENS4_14ComposedLayoutINS4_7SwizzleILi3ELi4ELi3EEENS4_18smem_ptr_flag_bitsILi16EEENST_INS5_IJNSA_ILi8EEESG_EEENS5_IJSG_SC_EEEEEEEvNS4_8identityES11_S1B_vS1C_EENS_8epilogue10collective18CollectiveEpilogueINS1E_23Sm100TmaWarpSpecializedILi3ELi2ELi32ELb1ELb0EEEJNS5_IJSH_SG_SH_EEENS5_IJNST_ISH_SC_EENST_INSA_ILi32EEESC_EEEEESJ_SK_SJ_SK_NS1E_6fusion15FusionCallbacksIS1I_NS1O_17LinearCombinationISJ_fSJ_fLNS_15FloatRoundStyleE2EEES1J_S1N_JEEENS4_5SM1004TMEM4LOAD26SM100_TMEM_LOAD_32dp32b32xENS4_13SM90_TMA_LOADENS12_INS13_ILi2ELi4ELi3EEES16_NST_INS5_IJS17_S1L_EEENS5_IJS1L_SC_EEEEEEENS4_39AutoVectorizingCopyWithAssumedAlignmentILi128EEENS4_14SM90_TMA_STOREES23_S25_S25_EEEvvEEEEvNT_6ParamsE:
        .type           _ZN7cutlass13device_kernelINS_4gemm6kernel13GemmUniversalIN4cute5tupleIJiiiiEEENS1_10collective13CollectiveMmaINS1_35MainloopSm100TmaUmmaWarpSpecializedILi3ELi2ELi4ENS5_IJNS4_1CILi2EEENSA_ILi1EEESC_EEEEENS5_IJNSA_ILi256EEENSA_ILi64EEENSA_ILi128EEEEEENS_10bfloat16_tENS5_IJlSC_lEEESJ_SK_NS4_8TiledMMAINS4_8MMA_AtomIJNS4_26SM100_MMA_F16BF16_2x1SM_SSISJ_SJ_fLi256ELi64ELNS4_4UMMA5MajorE0ELSP_0ELNSO_7ScaleInE0ELSQ_0EEEEEENS4_6LayoutINS5_IJSC_SC_SC_EEENS5_IJNSA_ILi0EEESV_SV_EEEEENS5_IJNS4_10UnderscoreESY_SY_EEEEENS4_18SM100_TMA_2SM_LOADENS4_14ComposedLayoutINS4_7SwizzleILi3ELi4ELi3EEENS4_18smem_ptr_flag_bitsILi16EEENST_INS5_IJNSA_ILi8EEESG_EEENS5_IJSG_SC_EEEEEEEvNS4_8identityES11_S1B_vS1C_EENS_8epilogue10collective18CollectiveEpilogueINS1E_23Sm100TmaWarpSpecializedILi3ELi2ELi32ELb1ELb0EEEJNS5_IJSH_SG_SH_EEENS5_IJNST_ISH_SC_EENST_INSA_ILi32EEESC_EEEEESJ_SK_SJ_SK_NS1E_6fusion15FusionCallbacksIS1I_NS1O_17LinearCombinationISJ_fSJ_fLNS_15FloatRoundStyleE2EEES1J_S1N_JEEENS4_5SM1004TMEM4LOAD26SM100_TMEM_LOAD_32dp32b32xENS4_13SM90_TMA_LOADENS12_INS13_ILi2ELi4ELi3EEES16_NST_INS5_IJS17_S1L_EEENS5_IJS1L_SC_EEEEEEENS4_39AutoVectorizingCopyWithAssumedAlignmentILi128EEENS4_14SM90_TMA_STOREES23_S25_S25_EEEvvEEEEvNT_6ParamsE,@function
        .size           _ZN7cutlass13device_kernelINS_4gemm6kernel13GemmUniversalIN4cute5tupleIJiiiiEEENS1_10collective13CollectiveMmaINS1_35MainloopSm100TmaUmmaWarpSpecializedILi3ELi2ELi4ENS5_IJNS4_1CILi2EEENSA_ILi1EEESC_EEEEENS5_IJNSA_ILi256EEENSA_ILi64EEENSA_ILi128EEEEEENS_10bfloat16_tENS5_IJlSC_lEEESJ_SK_NS4_8TiledMMAINS4_8MMA_AtomIJNS4_26SM100_MMA_F16BF16_2x1SM_SSISJ_SJ_fLi256ELi64ELNS4_4UMMA5MajorE0ELSP_0ELNSO_7ScaleInE0ELSQ_0EEEEEENS4_6LayoutINS5_IJSC_SC_SC_EEENS5_IJNSA_ILi0EEESV_SV_EEEEENS5_IJNS4_10UnderscoreESY_SY_EEEEENS4_18SM100_TMA_2SM_LOADENS4_14ComposedLayoutINS4_7SwizzleILi3ELi4ELi3EEENS4_18smem_ptr_flag_bitsILi16EEENST_INS5_IJNSA_ILi8EEESG_EEENS5_IJSG_SC_EEEEEEEvNS4_8identityES11_S1B_vS1C_EENS_8epilogue10collective18CollectiveEpilogueINS1E_23Sm100TmaWarpSpecializedILi3ELi2ELi32ELb1ELb0EEEJNS5_IJSH_SG_SH_EEENS5_IJNST_ISH_SC_EENST_INSA_ILi32EEESC_EEEEESJ_SK_SJ_SK_NS1E_6fusion15FusionCallbacksIS1I_NS1O_17LinearCombinationISJ_fSJ_fLNS_15FloatRoundStyleE2EEES1J_S1N_JEEENS4_5SM1004TMEM4LOAD26SM100_TMEM_LOAD_32dp32b32xENS4_13SM90_TMA_LOADENS12_INS13_ILi2ELi4ELi3EEES16_NST_INS5_IJS17_S1L_EEENS5_IJS1L_SC_EEEEEEENS4_39AutoVectorizingCopyWithAssumedAlignmentILi128EEENS4_14SM90_TMA_STOREES23_S25_S25_EEEvvEEEEvNT_6ParamsE,(.L_x_172 - _ZN7cutlass13device_kernelINS_4gemm6kernel13GemmUniversalIN4cute5tupleIJiiiiEEENS1_10collective13CollectiveMmaINS1_35MainloopSm100TmaUmmaWarpSpecializedILi3ELi2ELi4ENS5_IJNS4_1CILi2EEENSA_ILi1EEESC_EEEEENS5_IJNSA_ILi256EEENSA_ILi64EEENSA_ILi128EEEEEENS_10bfloat16_tENS5_IJlSC_lEEESJ_SK_NS4_8TiledMMAINS4_8MMA_AtomIJNS4_26SM100_MMA_F16BF16_2x1SM_SSISJ_SJ_fLi256ELi64ELNS4_4UMMA5MajorE0ELSP_0ELNSO_7ScaleInE0ELSQ_0EEEEEENS4_6LayoutINS5_IJSC_SC_SC_EEENS5_IJNSA_ILi0EEESV_SV_EEEEENS5_IJNS4_10UnderscoreESY_SY_EEEEENS4_18SM100_TMA_2SM_LOADENS4_14ComposedLayoutINS4_7SwizzleILi3ELi4ELi3EEENS4_18smem_ptr_flag_bitsILi16EEENST_INS5_IJNSA_ILi8EEESG_EEENS5_IJSG_SC_EEEEEEEvNS4_8identityES11_S1B_vS1C_EENS_8epilogue10collective18CollectiveEpilogueINS1E_23Sm100TmaWarpSpecializedILi3ELi2ELi32ELb1ELb0EEEJNS5_IJSH_SG_SH_EEENS5_IJNST_ISH_SC_EENST_INSA_ILi32EEESC_EEEEESJ_SK_SJ_SK_NS1E_6fusion15FusionCallbacksIS1I_NS1O_17LinearCombinationISJ_fSJ_fLNS_15FloatRoundStyleE2EEES1J_S1N_JEEENS4_5SM1004TMEM4LOAD26SM100_TMEM_LOAD_32dp32b32xENS4_13SM90_TMA_LOADENS12_INS13_ILi2ELi4ELi3EEES16_NST_INS5_IJS17_S1L_EEENS5_IJS1L_SC_EEEEEEENS4_39AutoVectorizingCopyWithAssumedAlignmentILi128EEENS4_14SM90_TMA_STOREES23_S25_S25_EEEvvEEEEvNT_6ParamsE)
        .other          _ZN7cutlass13device_kernelINS_4gemm6kernel13GemmUniversalIN4cute5tupleIJiiiiEEENS1_10collective13CollectiveMmaINS1_35MainloopSm100TmaUmmaWarpSpecializedILi3ELi2ELi4ENS5_IJNS4_1CILi2EEENSA_ILi1EEESC_EEEEENS5_IJNSA_ILi256EEENSA_ILi64EEENSA_ILi128EEEEEENS_10bfloat16_tENS5_IJlSC_lEEESJ_SK_NS4_8TiledMMAINS4_8MMA_AtomIJNS4_26SM100_MMA_F16BF16_2x1SM_SSISJ_SJ_fLi256ELi64ELNS4_4UMMA5MajorE0ELSP_0ELNSO_7ScaleInE0ELSQ_0EEEEEENS4_6LayoutINS5_IJSC_SC_SC_EEENS5_IJNSA_ILi0EEESV_SV_EEEEENS5_IJNS4_10UnderscoreESY_SY_EEEEENS4_18SM100_TMA_2SM_LOADENS4_14ComposedLayoutINS4_7SwizzleILi3ELi4ELi3EEENS4_18smem_ptr_flag_bitsILi16EEENST_INS5_IJNSA_ILi8EEESG_EEENS5_IJSG_SC_EEEEEEEvNS4_8identityES11_S1B_vS1C_EENS_8epilogue10collective18CollectiveEpilogueINS1E_23Sm100TmaWarpSpecializedILi3ELi2ELi32ELb1ELb0EEEJNS5_IJSH_SG_SH_EEENS5_IJNST_ISH_SC_EENST_INSA_ILi32EEESC_EEEEESJ_SK_SJ_SK_NS1E_6fusion15FusionCallbacksIS1I_NS1O_17LinearCombinationISJ_fSJ_fLNS_15FloatRoundStyleE2EEES1J_S1N_JEEENS4_5SM1004TMEM4LOAD26SM100_TMEM_LOAD_32dp32b32xENS4_13SM90_TMA_LOADENS12_INS13_ILi2ELi4ELi3EEES16_NST_INS5_IJS17_S1L_EEENS5_IJS1L_SC_EEEEEEENS4_39AutoVectorizingCopyWithAssumedAlignmentILi128EEENS4_14SM90_TMA_STOREES23_S25_S25_EEEvvEEEEvNT_6ParamsE,@"STO_CUDA_ENTRY STV_DEFAULT"
_ZN7cutlass13device_kernelINS_4gemm6kernel13GemmUniversalIN4cute5tupleIJiiiiEEENS1_10collective13CollectiveMmaINS1_35MainloopSm100TmaUmmaWarpSpecializedILi3ELi2ELi4ENS5_IJNS4_1CILi2EEENSA_ILi1EEESC_EEEEENS5_IJNSA_ILi256EEENSA_ILi64EEENSA_ILi128EEEEEENS_10bfloat16_tENS5_IJlSC_lEEESJ_SK_NS4_8TiledMMAINS4_8MMA_AtomIJNS4_26SM100_MMA_F16BF16_2x1SM_SSISJ_SJ_fLi256ELi64ELNS4_4UMMA5MajorE0ELSP_0ELNSO_7ScaleInE0ELSQ_0EEEEEENS4_6LayoutINS5_IJSC_SC_SC_EEENS5_IJNSA_ILi0EEESV_SV_EEEEENS5_IJNS4_10UnderscoreESY_SY_EEEEENS4_18SM100_TMA_2SM_LOADENS4_14ComposedLayoutINS4_7SwizzleILi3ELi4ELi3EEENS4_18smem_ptr_flag_bitsILi16EEENST_INS5_IJNSA_ILi8EEESG_EEENS5_IJSG_SC_EEEEEEEvNS4_8identityES11_S1B_vS1C_EENS_8epilogue10collective18CollectiveEpilogueINS1E_23Sm100TmaWarpSpecializedILi3ELi2ELi32ELb1ELb0EEEJNS5_IJSH_SG_SH_EEENS5_IJNST_ISH_SC_EENST_INSA_ILi32EEESC_EEEEESJ_SK_SJ_SK_NS1E_6fusion15FusionCallbacksIS1I_NS1O_17LinearCombinationISJ_fSJ_fLNS_15FloatRoundStyleE2EEES1J_S1N_JEEENS4_5SM1004TMEM4LOAD26SM100_TMEM_LOAD_32dp32b32xENS4_13SM90_TMA_LOADENS12_INS13_ILi2ELi4ELi3EEES16_NST_INS5_IJS17_S1L_EEENS5_IJS1L_SC_EEEEEEENS4_39AutoVectorizingCopyWithAssumedAlignmentILi128EEENS4_14SM90_TMA_STOREES23_S25_S25_EEEvvEEEEvNT_6ParamsE:
[----:B------:R-:W1:Y:S01]  /*0000*/  LDC R1, c[0x0][0x37c] ;  /* 0x0000df00ff017b82 */ /* 0x000e620000000800 */
[----:B------:R-:W2:Y:S01]  /*0010*/  S2R R97, SR_TID.X ;  /* 0x0000000000617919 */ /* 0x000ea20000002100 */
[----:B------:R-:W3:Y:S06]  /*0020*/  LDCU.64 UR6, c[0x0][0x890] ;  /* 0x00011200ff0677ac */ /* 0x000eec0008000a00 */
[----:B------:R-:W4:Y:S01]  /*0030*/  S2UR UR37, SR_CgaCtaId ;  /* 0x00000000002579c3 */ /* 0x000f220000008800 */
[----:B------:R-:W-:Y:S02]  /*0040*/  PRMT R92, RZ, 0x7610, R92 ;  /* 0x00007610ff5c7816 */ /* 0x000fe4000000005c */
[----:B------:R-:W-:Y:S01]  /*0050*/  ELECT P1, URZ, PT ;  /* 0x0000000000ff782f */ /* 0x000fe20003820000 */
[----:B------:R-:W1:Y:S01]  /*0060*/  LDCU.64 UR46, c[0x0][0x358] ;  /* 0x00006b00ff2e77ac */ /* 0x000e620008000a00 */
[----:B---3--:R-:W-:-:S04]  /*0070*/  UISETP.NE.U32.AND UP0, UPT, UR6, URZ, UPT ;  /* 0x000000ff0600728c */ /* 0x008fc8000bf05070 */
[----:B------:R-:W-:Y:S02]  /*0080*/  UISETP.NE.AND.EX UP0, UPT, UR7, URZ, UPT, UP0 ;  /* 0x000000ff0700728c */ /* 0x000fe4000bf05300 */
[----:B----4-:R-:W-:Y:S02]  /*0090*/  ULOP3.LUT UR5, UR37, 0x1, URZ, 0xc0, !UPT ;  /* 0x0000000125057892 */ /* 0x010fe4000f8ec0ff */
[----:B------:R-:W-:Y:S01]  /*00a0*/  ULOP3.LUT UR4, UR37, 0x1, URZ, 0x3c, !UPT ;  /* 0x0000000125047892 */ /* 0x000fe2000f8e3cff */
[----:B--2---:R-:W-:-:S05]  /*00b0*/  SHF.R.U32.HI R96, RZ, 0x5, R97 ;  /* 0x00000005ff607819 */ /* 0x004fca0000011661 */
[----:B------:R-:W2:Y:S02]  /*00c0*/  SHFL.IDX PT, R0, R96, RZ, 0x1f ;  /* 0x00001fff60007589 */ /* 0x000ea400000e0000 */
[----:B--2---:R-:W-:Y:S01]  /*00d0*/  R2UR UR10, R0 ;  /* 0x00000000000a72ca */ /* 0x004fe200000e0000 */
[----:B-1----:R-:W-:-:S14]  /*00e0*/  BRA.U UP0, `(.L_x_0) ;  /* 0x00000001002c7547 */ /* 0x002fdc000b800000 */
[----:B------:R-:W1:Y:S02]  /*00f0*/  LDCU.64 UR8, c[0x0][0x888] ;  /* 0x00011100ff0877ac */ /* 0x000e640008000a00 */
[----:B-1----:R-:W-:-:S04]  /*0100*/  UISETP.NE.U32.AND UP0, UPT, UR8, URZ, UPT ;  /* 0x000000ff0800728c */ /* 0x002fc8000bf05070 */
[----:B------:R-:W-:-:S09]  /*0110*/  UISETP.NE.AND.EX UP0, UPT, UR9, URZ, UPT, UP0 ;  /* 0x000000ff0900728c */ /* 0x000fd2000bf05300 */
[----:B------:R-:W-:Y:S05]  /*0120*/  BRA.U !UP0, `(.L_x_1) ;  /* 0x0000000108107547 */ /* 0x000fea000b800000 */
[----:B------:R-:W1:Y:S02]  /*0130*/  LDC.64 R2, c[0x0][0x888] ;  /* 0x00022200ff027b82 */ /* 0x000e640000000a00 */
[----:B-1----:R1:W5:Y:S01]  /*0140*/  LDG.E R49, desc[UR46][R2.64] ;  /* 0x0000002e02317981 */ /* 0x002362000c1e1900 */
[----:B------:R-:W-:Y:S01]  /*0150*/  HFMA2 R92, -RZ, RZ, 0, 5.9604644775390625e-08 ;  /* 0x00000001ff5c7431 */ /* 0x000fe200000001ff */
[----:B------:R-:W-:Y:S05]  /*0160*/  BRA `(.L_x_0) ;  /* 0x00000000000c7947 */ /* 0x000fea0003800000 */
.L_x_1:
[----:B------:R-:W1:Y:S01]  /*0170*/  LDCU UR8, c[0x0][0x880] ;  /* 0x00011000ff0877ac */ /* 0x000e620008000800 */
[----:B------:R-:W-:Y:S01]  /*0180*/  HFMA2 R92, -RZ, RZ, 0, 5.9604644775390625e-08 ;  /* 0x00000001ff5c7431 */ /* 0x000fe200000001ff */
[----:B-1----:R-:W-:-:S07]  /*0190*/  MOV R49, UR8 ;  /* 0x0000000800317c02 */ /* 0x002fce0008000f00 */
.L_x_0:
[----:B------:R-:W2:Y:S02]  /*01a0*/  LDCU.64 UR8, c[0x0][0x8b0] ;  /* 0x00011600ff0877ac */ /* 0x000ea40008000a00 */
[----:B--2---:R-:W-:-:S04]  /*01b0*/  UISETP.NE.U32.AND UP0, UPT, UR8, URZ, UPT ;  /* 0x000000ff0800728c */ /* 0x004fc8000bf05070 */
[----:B------:R-:W-:-:S09]  /*01c0*/  UISETP.NE.AND.EX UP0, UPT, UR9, URZ, UPT, UP0 ;  /* 0x000000ff0900728c */ /* 0x000fd2000bf05300 */
[----:B------:R-:W-:Y:S05]  /*01d0*/  BRA.U UP0, `(.L_x_2) ;  /* 0x0000000100247547 */ /* 0x000fea000b800000 */
[----:B------:R-:W2:Y:S02]  /*01e0*/  LDCU.64 UR8, c[0x0][0x8a8] ;  /* 0x00011500ff0877ac */ /* 0x000ea40008000a00 */
[----:B--2---:R-:W-:-:S04]  /*01f0*/  UISETP.NE.U32.AND UP0, UPT, UR8, URZ, UPT ;  /* 0x000000ff0800728c */ /* 0x004fc8000bf05070 */
[----:B------:R-:W-:-:S09]  /*0200*/  UISETP.NE.AND.EX UP0, UPT, UR9, URZ, UPT, UP0 ;  /* 0x000000ff0900728c */ /* 0x000fd2000bf05300 */
[----:B------:R-:W-:Y:S05]  /*0210*/  BRA.U !UP0, `(.L_x_3) ;  /* 0x00000001080c7547 */ /* 0x000fea000b800000 */
[----:B-1----:R-:W1:Y:S02]  /*0220*/  LDC.64 R2, c[0x0][0x8a8] ;  /* 0x00022a00ff027b82 */ /* 0x002e640000000a00 */
[----:B-1----:R2:W5:Y:S01]  /*0230*/  LDG.E R47, desc[UR46][R2.64] ;  /* 0x0000002e022f7981 */ /* 0x002562000c1e1900 */
[----:B------:R-:W-:Y:S05]  /*0240*/  BRA `(.L_x_2) ;  /* 0x0000000000087947 */ /* 0x000fea0003800000 */
.L_x_3:
[----:B------:R-:W2:Y:S02]  /*0250*/  LDCU UR8, c[0x0][0x8a0] ;  /* 0x00011400ff0877ac */ /* 0x000ea40008000800 */
[----:B--2---:R-:W-:Y:S02]  /*0260*/  MOV R47, UR8 ;  /* 0x00000008002f7c02 */ /* 0x004fe40008000f00 */
.L_x_2:
[----:B------:R-:W-:Y:S01]  /*0270*/  IMAD.U32 R0, RZ, RZ, UR10 ;  /* 0x0000000aff007e24 */ /* 0x000fe2000f8e00ff */
[----:B------:R-:W-:Y:S04]  /*0280*/  BSSY.RECONVERGENT B0, `(.L_x_4) ;  /* 0x000000c000007945 */ /* 0x000fe80003800200 */
[C---:B------:R-:W-:Y:S02]  /*0290*/  ISETP.NE.OR P2, PT, R0.reuse, 0x1, !P1 ;  /* 0x000000010000780c */ /* 0x040fe40004f45670 */
[----:B------:R-:W-:-:S11]  /*02a0*/  ISETP.NE.OR P0, PT, R0, 0x3, !P1 ;  /* 0x000000030000780c */ /* 0x000fd60004f05670 */
[----:B------:R-:W-:Y:S05]  /*02b0*/  @P2 BRA `(.L_x_5) ;  /* 0x0000000000202947 */ /* 0x000fea0003800000 */
[----:B------:R-:W3:Y:S02]  /*02c0*/  LDCU.64 UR8, c[0x0][0x348] ;  /* 0x00006900ff0877ac */ /* 0x000ee40008000a00 */
[----:B---3--:R-:W-:Y:S02]  /*02d0*/  UIADD3 UR12, UP1, UPT, UR8, 0x80, URZ ;  /* 0x00000080080c7890 */ /* 0x008fe4000ff3e0ff */
[----:B------:R-:W-:Y:S02]  /*02e0*/  UIADD3 UR8, UP0, UPT, UR8, 0x180, URZ ;  /* 0x0000018008087890 */ /* 0x000fe4000ff1e0ff */
[----:B------:R-:W-:Y:S02]  /*02f0*/  UIADD3.X UR13, UPT, UPT, URZ, UR9, URZ, UP1, !UPT ;  /* 0x00000009ff0d7290 */ /* 0x000fe40008ffe4ff */
[----:B------:R-:W-:-:S07]  /*0300*/  UIADD3.X UR9, UPT, UPT, URZ, UR9, URZ, UP0, !UPT ;  /* 0x00000009ff097290 */ /* 0x000fce00087fe4ff */
[----:B------:R3:W-:Y:S02]  /*0310*/  UTMACCTL.PF [UR12] ;  /* 0x000000000c0079b9 */ /* 0x0007e40008040000 */
[----:B------:R3:W-:Y:S02]  /*0320*/  UTMACCTL.PF [UR8] ;  /* 0x00000000080079b9 */ /* 0x0007e40008040000 */
[----:B---3--:R-:W-:Y:S01]  /*0330*/  NOP ;  /* 0x0000000000007918 */ /* 0x008fe20000000000 */
.L_x_5:
[----:B------:R-:W-:Y:S05]  /*0340*/  BSYNC.RECONVERGENT B0 ;  /* 0x0000000000007941 */ /* 0x000fea0003800200 */
.L_x_4:
[----:B------:R-:W-:Y:S04]  /*0350*/  BSSY.RECONVERGENT B0, `(.L_x_6) ;  /* 0x000000a000007945 */ /* 0x000fe80003800200 */
        /* <DEDUP_REMOVED lines=9> */
.L_x_7:
[----:B------:R-:W-:Y:S05]  /*03f0*/  BSYNC.RECONVERGENT B0 ;  /* 0x0000000000007941 */ /* 0x000fea0003800200 */
.L_x_6:
[----:B------:R-:W3:Y:S01]  /*0400*/  LDCU.64 UR8, c[0x0][0x888] ;  /* 0x00011100ff0877ac */ /* 0x000ee20008000a00 */
[----:B------:R-:W-:Y:S02]  /*0410*/  UISETP.EQ.U32.AND UP1, UPT, UR6, URZ, UPT ;  /* 0x000000ff0600728c */ /* 0x000fe4000bf22070 */
[----:B------:R-:W-:Y:S02]  /*0420*/  UPLOP3.LUT UP5, UPT, UPT, UPT, UPT, 0x80, 0x8 ;  /* 0x000000000008789c */ /* 0x000fe40003faf070 */
[----:B---3--:R-:W-:-:S04]  /*0430*/  UISETP.NE.U32.AND UP0, UPT, UR8, URZ, UPT ;  /* 0x000000ff0800728c */ /* 0x008fc8000bf05070 */
[----:B------:R-:W-:-:S04]  /*0440*/  UISETP.NE.AND.EX UP0, UPT, UR9, URZ, UPT, UP0 ;  /* 0x000000ff0900728c */ /* 0x000fc8000bf05300 */
[----:B------:R-:W-:-:S04]  /*0450*/  UISETP.EQ.OR.EX UP2, UPT, UR7, URZ, !UP0, UP1 ;  /* 0x000000ff0700728c */ /* 0x000fc8000c742710 */
[----:B------:R-:W-:-:S05]  /*0460*/  UP2UR UR53, UPR, URZ, 0x4 ;  /* 0x00000004ff357883 */ /* 0x000fca0008000000 */
[----:B------:R-:W-:Y:S07]  /*0470*/  BRA.U !UP2, `(.L_x_8) ;  /* 0x000000010a207547 */ /* 0x000fee000b800000 */
[----:B------:R-:W-:Y:S01]  /*0480*/  UISETP.NE.U32.AND UP2, UPT, UR6, URZ, UPT ;  /* 0x000000ff0600728c */ /* 0x000fe2000bf45070 */
[----:B-----5:R-:W-:Y:S01]  /*0490*/  FSETP.NEU.AND P0, PT, R49, RZ, PT ;  /* 0x000000ff3100720b */ /* 0x020fe20003f0d000 */
[----:B------:R-:W-:Y:S02]  /*04a0*/  USEL UR6, URZ, 0xffffffff, UP0 ;  /* 0xffffffffff067887 */ /* 0x000fe40008000000 */
[----:B------:R-:W-:-:S10]  /*04b0*/  UISETP.NE.AND.EX UP2, UPT, UR7, URZ, UPT, UP2 ;  /* 0x000000ff0700728c */ /* 0x000fd4000bf45320 */
[----:B------:R-:W-:Y:S01]  /*04c0*/  VOTEU.ANY UP1, P0 ;  /* 0x0000000000ff7886 */ /* 0x000fe20000020100 */
[----:B------:R-:W-:-:S04]  /*04d0*/  @!UP2 USEL UR6, URZ, 0xffffffff, UP1 ;  /* 0xffffffffff06a887 */ /* 0x000fc80008800000 */
[----:B------:R-:W-:-:S04]  /*04e0*/  ULOP3.LUT UR6, UR6, 0x1, URZ, 0xc0, !UPT ;  /* 0x0000000106067892 */ /* 0x000fc8000f8ec0ff */
[----:B------:R-:W-:-:S11]  /*04f0*/  UISETP.NE.U32.AND UP5, UPT, UR6, 0x1, UPT ;  /* 0x000000010600788c */ /* 0x000fd6000bfa5070 */
.L_x_8:
[----:B------:R-:W3:Y:S01]  /*0500*/  SHFL.IDX PT, R0, R96, RZ, 0x1f ;  /* 0x00001fff60007589 */ /* 0x000ee200000e0000 */
[----:B------:R-:W-:-:S04]  /*0510*/  UISETP.NE.AND UP1, UPT, UR10, 0x2, UPT ;  /* 0x000000020a00788c */ /* 0x000fc8000bf25270 */
[----:B------:R-:W-:Y:S02]  /*0520*/  UISETP.EQ.AND UP2, UPT, UR5, URZ, !UP1 ;  /* 0x000000ff0500728c */ /* 0x000fe4000cf42270 */
[----:B------:R-:W-:-:S04]  /*0530*/  USEL UR7, URZ, 0x1, UP1 ;  /* 0x00000001ff077887 */ /* 0x000fc80008800000 */
[----:B------:R-:W-:Y:S02]  /*0540*/  PLOP3.LUT P5, PT, P1, PT, UP2, 0x80, 0x8 ;  /* 0x000000000008781c */ /* 0x000fe40000faf028 */
[----:B---3--:R-:W-:-:S13]  /*0550*/  ISETP.NE.AND P0, PT, R0, RZ, PT ;  /* 0x000000ff0000720c */ /* 0x008fda0003f05270 */
[----:B------:R-:W-:Y:S05]  /*0560*/  @P0 BRA `(.L_x_9) ;  /* 0x00000000003c0947 */ /* 0x000fea0003800000 */
[----:B------:R-:W-:Y:S01]  /*0570*/  UMOV UR8, 0x400 ;  /* 0x0000040000087882 */ /* 0x000fe20000000000 */
[----:B------:R-:W-:Y:S01]  /*0580*/  UMOV UR6, 0x1 ;  /* 0x0000000100067882 */ /* 0x000fe20000000000 */
[----:B------:R-:W-:Y:S02]  /*0590*/  ULEA UR8, UR37, UR8, 0x18 ;  /* 0x0000000825087291 */ /* 0x000fe4000f8ec0ff */
[----:B------:R-:W-:-:S04]  /*05a0*/  UIADD3 UR12, UPT, UPT, -UR6, 0x100000, URZ ;  /* 0x00100000060c7890 */ /* 0x000fc8000fffe1ff */
[----:B------:R-:W-:Y:S02]  /*05b0*/  USHF.L.U32 UR13, UR12, 0xb, URZ ;  /* 0x0000000b0c0d7899 */ /* 0x000fe400080006ff */
[----:B------:R-:W-:Y:S01]  /*05c0*/  USHF.L.U32 UR12, UR12, 0x1, URZ ;  /* 0x000000010c0c7899 */ /* 0x000fe200080006ff */
[----:B------:R-:W-:Y:S01]  /*05d0*/  ELECT P0, URZ, PT ;  /* 0x0000000000ff782f */ /* 0x000fe20003800000 */
[----:B------:R-:W3:Y:S10]  /*05e0*/  FENCE.VIEW.ASYNC.S ;  /* 0x00000000000073c6 */ /* 0x000ef40000000000 */
[----:B---3--:R3:W4:Y:S01]  /*05f0*/  SYNCS.EXCH.64 URZ, [UR8], UR12 ;  /* 0x0000000c08ff75b2 */ /* 0x0087220008000100 */
[----:B------:R3:W1:Y:S01]  /*0600*/  SYNCS.EXCH.64 URZ, [UR8+0x18], UR12 ;  /* 0x0000180c08ff75b2 */ /* 0x0006620008000100 */
[----:B------:R3:W1:Y:S01]  /*0610*/  SYNCS.EXCH.64 URZ, [UR8+0x8], UR12 ;  /* 0x0000080c08ff75b2 */ /* 0x0006620008000100 */
[----:B------:R3:W1:Y:S01]  /*0620*/  SYNCS.EXCH.64 URZ, [UR8+0x20], UR12 ;  /* 0x0000200c08ff75b2 */ /* 0x0006620008000100 */
[----:B------:R3:W1:Y:S01]  /*0630*/  SYNCS.EXCH.64 URZ, [UR8+0x10], UR12 ;  /* 0x0000100c08ff75b2 */ /* 0x0006620008000100 */
[----:B------:R3:W1:Y:S01]  /*0640*/  SYNCS.EXCH.64 URZ, [UR8+0x28], UR12 ;  /* 0x0000280c08ff75b2 */ /* 0x0006620008000100 */
[----:B------:R-:W-:Y:S01]  /*0650*/  NOP ;  /* 0x0000000000007918 */ /* 0x000fe20000000000 */
.L_x_9:
[----:B------:R-:W2:Y:S01]  /*0660*/  SHFL.IDX PT, R0, R96, RZ, 0x1f ;  /* 0x00001fff60007589 */ /* 0x000ea200000e0000 */
[----:B------:R-:W-:Y:S01]  /*0670*/  NOP ;  /* 0x0000000000007918 */ /* 0x000fe20000000000 */
[----:B--2---:R-:W-:-:S13]  /*0680*/  ISETP.NE.AND P0, PT, R0, 0x1, PT ;  /* 0x000000010000780c */ /* 0x004fda0003f05270 */
[----:B------:R-:W-:Y:S05]  /*0690*/  @P0 BRA `(.L_x_10) ;  /* 0x00000000004c0947 */ /* 0x000fea0003800000 */
[----:B------:R-:W-:Y:S01]  /*06a0*/  UMOV UR9, 0x400 ;  /* 0x0000040000097882 */ /* 0x000fe20000000000 */
[----:B---3--:R-:W-:Y:S01]  /*06b0*/  UMOV UR8, 0x20 ;  /* 0x0000002000087882 */ /* 0x008fe20000000000 */
[----:B------:R-:W-:Y:S01]  /*06c0*/  UMOV UR6, 0x80 ;  /* 0x0000008000067882 */ /* 0x000fe20000000000 */
[----:B------:R-:W-:Y:S02]  /*06d0*/  ULEA UR9, UR37, UR9, 0x18 ;  /* 0x0000000925097291 */ /* 0x000fe4000f8ec0ff */
[----:B------:R-:W-:-:S04]  /*06e0*/  UIADD3 UR12, UPT, UPT, -UR8, 0x100000, URZ ;  /* 0x00100000080c7890 */ /* 0x000fc8000fffe1ff */
[----:B------:R-:W-:Y:S02]  /*06f0*/  USHF.L.U32 UR13, UR12, 0xb, URZ ;  /* 0x0000000b0c0d7899 */ /* 0x000fe400080006ff */
[----:B------:R-:W-:Y:S02]  /*0700*/  USHF.L.U32 UR12, UR12, 0x1, URZ ;  /* 0x000000010c0c7899 */ /* 0x000fe400080006ff */
[----:B------:R-:W-:-:S04]  /*0710*/  UIADD3 UR14, UPT, UPT, -UR6, 0x100000, URZ ;  /* 0x00100000060e7890 */ /* 0x000fc8000fffe1ff */
[----:B------:R-:W-:Y:S02]  /*0720*/  USHF.L.U32 UR15, UR14, 0xb, URZ ;  /* 0x0000000b0e0f7899 */ /* 0x000fe400080006ff */
[----:B------:R-:W-:Y:S01]  /*0730*/  USHF.L.U32 UR14, UR14, 0x1, URZ ;  /* 0x000000010e0e7899 */ /* 0x000fe200080006ff */
[----:B------:R-:W-:Y:S01]  /*0740*/  ELECT P0, URZ, PT ;  /* 0x0000000000ff782f */ /* 0x000fe20003800000 */
[----:B------:R-:W2:Y:S02]  /*0750*/  FENCE.VIEW.ASYNC.S ;  /* 0x00000000000073c6 */ /* 0x000ea40000000000 */
[----:B--2---:R2:W3:Y:S08]  /*0760*/  SYNCS.EXCH.64 URZ, [UR9+0x30], UR12 ;  /* 0x0000300c09ff75b2 */ /* 0x0044f00008000100 */
[----:B------:R2:W1:Y:S01]  /*0770*/  SYNCS.EXCH.64 URZ, [UR9+0x48], UR14 ;  /* 0x0000480e09ff75b2 */ /* 0x0004620008000100 */
[----:B------:R2:W1:Y:S01]  /*0780*/  SYNCS.EXCH.64 URZ, [UR9+0x38], UR12 ;  /* 0x0000380c09ff75b2 */ /* 0x0004620008000100 */
[----:B------:R2:W1:Y:S01]  /*0790*/  SYNCS.EXCH.64 URZ, [UR9+0x50], UR14 ;  /* 0x0000500e09ff75b2 */ /* 0x0004620008000100 */
[----:B------:R2:W1:Y:S01]  /*07a0*/  SYNCS.EXCH.64 URZ, [UR9+0x40], UR12 ;  /* 0x0000400c09ff75b2 */ /* 0x0004620008000100 */
[----:B------:R2:W1:Y:S01]  /*07b0*/  SYNCS.EXCH.64 URZ, [UR9+0x58], UR14 ;  /* 0x0000580e09ff75b2 */ /* 0x0004620008000100 */
[----:B------:R-:W-:Y:S01]  /*07c0*/  NOP ;  /* 0x0000000000007918 */ /* 0x000fe20000000000 */
.L_x_10:
[----:B------:R-:W4:Y:S01]  /*07d0*/  SHFL.IDX PT, R0, R96, RZ, 0x1f ;  /* 0x00001fff60007589 */ /* 0x000f2200000e0000 */
[----:B------:R-:W-:Y:S01]  /*07e0*/  NOP ;  /* 0x0000000000007918 */ /* 0x000fe20000000000 */
[----:B----4-:R-:W-:-:S13]  /*07f0*/  ISETP.NE.AND P0, PT, R0, 0x3, PT ;  /* 0x000000030000780c */ /* 0x010fda0003f05270 */
[----:B------:R-:W-:Y:S05]  /*0800*/  @P0 BRA `(.L_x_11) ;  /* 0x00000000002c0947 */ /* 0x000fea0003800000 */
[----:B---3--:R-:W-:Y:S01]  /*0810*/  UMOV UR8, 0x400 ;  /* 0x0000040000087882 */ /* 0x008fe20000000000 */
[----:B------:R-:W-:Y:S01]  /*0820*/  UMOV UR6, 0x20 ;  /* 0x0000002000067882 */ /* 0x000fe20000000000 */
[----:B------:R-:W-:Y:S02]  /*0830*/  ULEA UR8, UR37, UR8, 0x18 ;  /* 0x0000000825087291 */ /* 0x000fe4000f8ec0ff */
[----:B--2---:R-:W-:-:S04]  /*0840*/  UIADD3 UR12, UPT, UPT, -UR6, 0x100000, URZ ;  /* 0x00100000060c7890 */ /* 0x004fc8000fffe1ff */
[----:B------:R-:W-:Y:S02]  /*0850*/  USHF.L.U32 UR13, UR12, 0xb, URZ ;  /* 0x0000000b0c0d7899 */ /* 0x000fe400080006ff */
[----:B------:R-:W-:Y:S01]  /*0860*/  USHF.L.U32 UR12, UR12, 0x1, URZ ;  /* 0x000000010c0c7899 */ /* 0x000fe200080006ff */
[----:B------:R-:W-:Y:S01]  /*0870*/  ELECT P0, URZ, PT ;  /* 0x0000000000ff782f */ /* 0x000fe20003800000 */
[----:B------:R-:W2:Y:S10]  /*0880*/  FENCE.VIEW.ASYNC.S ;  /* 0x00000000000073c6 */ /* 0x000eb40000000000 */
[----:B--2---:R4:W2:Y:S01]  /*0890*/  SYNCS.EXCH.64 URZ, [UR8+0x60], UR12 ;  /* 0x0000600c08ff75b2 */ /* 0x0048a20008000100 */
[----:B------:R4:W3:Y:S02]  /*08a0*/  SYNCS.EXCH.64 URZ, [UR8+0x68], UR12 ;  /* 0x0000680c08ff75b2 */ /* 0x0008e40008000100 */
[----:B----4-:R-:W-:Y:S01]  /*08b0*/  NOP ;  /* 0x0000000000007918 */ /* 0x010fe20000000000 */
.L_x_11:
[----:B------:R-:W4:Y:S01]  /*08c0*/  SHFL.IDX PT, R0, R96, RZ, 0x1f ;  /* 0x00001fff60007589 */ /* 0x000f2200000e0000 */
[----:B------:R-:W-:Y:S01]  /*08d0*/  NOP ;  /* 0x0000000000007918 */ /* 0x000fe20000000000 */
[----:B----4-:R-:W-:-:S13]  /*08e0*/  ISETP.NE.AND P0, PT, R0, 0x4, PT ;  /* 0x000000040000780c */ /* 0x010fda0003f05270 */
[----:B------:R-:W-:Y:S05]  /*08f0*/  @P0 BRA `(.L_x_12) ;  /* 0x0000000000480947 */ /* 0x000fea0003800000 */
[----:B--2---:R-:W-:Y:S01]  /*0900*/  UMOV UR9, 0x1e0 ;  /* 0x000001e000097882 */ /* 0x004fe20000000000 */
[----:B---3--:R-:W-:Y:S01]  /*0910*/  UMOV UR8, 0x400 ;  /* 0x0000040000087882 */ /* 0x008fe20000000000 */
[----:B------:R-:W-:Y:S01]  /*0920*/  USEL UR9, UR9, 0x1a0, UP5 ;  /* 0x000001a009097887 */ /* 0x000fe2000a800000 */
        /* <DEDUP_REMOVED lines=10> */
[----:B--2---:R4:W2:Y:S08]  /*09d0*/  SYNCS.EXCH.64 URZ, [UR8+0x70], UR12 ;  /* 0x0000700c08ff75b2 */ /* 0x0048b00008000100 */
[----:B------:R4:W3:Y:S01]  /*09e0*/  SYNCS.EXCH.64 URZ, [UR8+0x80], UR14 ;  /* 0x0000800e08ff75b2 */ /* 0x0008e20008000100 */
[----:B------:R4:W1:Y:S01]  /*09f0*/  SYNCS.EXCH.64 URZ, [UR8+0x78], UR12 ;  /* 0x0000780c08ff75b2 */ /* 0x0008620008000100 */
[----:B------:R4:W1:Y:S02]  /*0a00*/  SYNCS.EXCH.64 URZ, [UR8+0x88], UR14 ;  /* 0x0000880e08ff75b2 */ /* 0x0008640008000100 */
[----:B----4-:R-:W-:Y:S01]  /*0a10*/  NOP ;  /* 0x0000000000007918 */ /* 0x010fe20000000000 */
.L_x_12:
[----:B------:R-:W4:Y:S01]  /*0a20*/  SHFL.IDX PT, R0, R96, RZ, 0x1f ;  /* 0x00001fff60007589 */ /* 0x000f2200000e0000 */
[----:B------:R-:W-:Y:S01]  /*0a30*/  NOP ;  /* 0x0000000000007918 */ /* 0x000fe20000000000 */
[----:B----4-:R-:W-:-:S13]  /*0a40*/  ISETP.NE.AND P0, PT, R0, 0x5, PT ;  /* 0x000000050000780c */ /* 0x010fda0003f05270 */
[----:B------:R-:W-:Y:S05]  /*0a50*/  @P0 BRA `(.L_x_13) ;  /* 0x0000000000540947 */ /* 0x000fea0003800000 */
[----:B--2---:R-:W-:Y:S01]  /*0a60*/  UMOV UR9, 0x400 ;  /* 0x0000040000097882 */ /* 0x004fe20000000000 */
        /* <DEDUP_REMOVED lines=14> */
[----:B------:R4:W1:Y:S01]  /*0b50*/  SYNCS.EXCH.64 URZ, [UR9+0xb8], UR14 ;  /* 0x0000b80e09ff75b2 */ /* 0x0008620008000100 */
[----:B------:R4:W1:Y:S01]  /*0b60*/  SYNCS.EXCH.64 URZ, [UR9+0xa0], UR12 ;  /* 0x0000a00c09ff75b2 */ /* 0x0008620008000100 */
[----:B------:R4:W1:Y:S01]  /*0b70*/  SYNCS.EXCH.64 URZ, [UR9+0xc0], UR14 ;  /* 0x0000c00e09ff75b2 */ /* 0x0008620008000100 */
[----:B------:R4:W1:Y:S01]  /*0b80*/  SYNCS.EXCH.64 URZ, [UR9+0xa8], UR12 ;  /* 0x0000a80c09ff75b2 */ /* 0x0008620008000100 */
[----:B------:R4:W1:Y:S02]  /*0b90*/  SYNCS.EXCH.64 URZ, [UR9+0xc8], UR14 ;  /* 0x0000c80e09ff75b2 */ /* 0x0008640008000100 */
[----:B----4-:R-:W-:Y:S01]  /*0ba0*/  NOP ;  /* 0x0000000000007918 */ /* 0x010fe20000000000 */
.L_x_13:
[----:B------:R-:W4:Y:S01]  /*0bb0*/  SHFL.IDX PT, R0, R96, RZ, 0x1f ;  /* 0x00001fff60007589 */ /* 0x000f2200000e0000 */
[----:B------:R-:W-:Y:S01]  /*0bc0*/  ISETP.NE.OR P1, PT, RZ, UR10, !P1 ;  /* 0x0000000aff007c0c */ /* 0x000fe2000cf25670 */
        /* <DEDUP_REMOVED lines=12> */
[----:B------:R4:W3:Y:S01]  /*0c90*/  SYNCS.EXCH.64 URZ, [UR8+0xe0], UR12 ;  /* 0x0000e00c08ff75b2 */ /* 0x0008e20008000100 */
[----:B------:R4:W1:Y:S01]  /*0ca0*/  SYNCS.EXCH.64 URZ, [UR8+0xd8], UR12 ;  /* 0x0000d80c08ff75b2 */ /* 0x0008620008000100 */
[----:B------:R4:W1:Y:S02]  /*0cb0*/  SYNCS.EXCH.64 URZ, [UR8+0xe8], UR12 ;  /* 0x0000e80c08ff75b2 */ /* 0x0008640008000100 */
[----:B----4-:R-:W-:Y:S01]  /*0cc0*/  NOP ;  /* 0x0000000000007918 */ /* 0x010fe20000000000 */
.L_x_14:
[----:B------:R-:W-:Y:S01]  /*0cd0*/  VOTEU.ALL UP1, P1 ;  /* 0x0000000000ff7886 */ /* 0x000fe20000820000 */
[----:B---3--:R-:W3:Y:S01]  /*0ce0*/  LDCU UR8, c[0x0][0x36c] ;  /* 0x00006d80ff0877ac */ /* 0x008ee20008000800 */
[----:B------:R-:W-:Y:S01]  /*0cf0*/  NOP ;  /* 0x0000000000007918 */ /* 0x000fe20000000000 */
[----:B------:R-:W-:Y:S01]  /*0d00*/  LOP3.LUT R10, R97, 0x1f, RZ, 0xc0, !PT ;  /* 0x0000001f610a7812 */ /* 0x000fe200078ec0ff */
[----:B--2---:R-:W-:Y:S01]  /*0d10*/  UMOV UR12, 0x20 ;  /* 0x00000020000c7882 */ /* 0x004fe20000000000 */
[----:B------:R-:W-:Y:S01]  /*0d20*/  @!UP1 UMOV UR6, 0x400 ;  /* 0x0000040000069882 */ /* 0x000fe20000000000 */
[----:B------:R-:W-:-:S04]  /*0d30*/  @!UP1 UIADD3 UR12, UPT, UPT, -UR12, 0x100000, URZ ;  /* 0x001000000c0c9890 */ /* 0x000fc8000fffe1ff */
[----:B------:R-:W-:Y:S02]  /*0d40*/  @!UP1 USHF.L.U32 UR13, UR12, 0xb, URZ ;  /* 0x0000000b0c0d9899 */ /* 0x000fe400080006ff */
[----:B------:R-:W-:Y:S02]  /*0d50*/  @!UP1 USHF.L.U32 UR12, UR12, 0x1, URZ ;  /* 0x000000010c0c9899 */ /* 0x000fe400080006ff */
[----:B------:R-:W-:Y:S01]  /*0d60*/  @!UP1 ULEA UR6, UR37, UR6, 0x18 ;  /* 0x0000000625069291 */ /* 0x000fe2000f8ec0ff */
[----:B------:R-:W-:Y:S01]  /*0d70*/  VOTEU.ALL UP1, P1 ;  /* 0x0000000000ff7886 */ /* 0x000fe20000820000 */
[----:B------:R-:W-:Y:S01]  /*0d80*/  UISETP.NE.AND UP4, UPT, UR10, URZ, UPT ;  /* 0x000000ff0a00728c */ /* 0x000fe2000bf85270 */
[----:B------:R-:W2:Y:S09]  /*0d90*/  FENCE.VIEW.ASYNC.S ;  /* 0x00000000000073c6 */ /* 0x000eb20000000000 */
[----:B--2---:R2:W4:Y:S01]  /*0da0*/  @!UP1 SYNCS.EXCH.64 URZ, [UR6+0xf0], UR12 ;  /* 0x0000f00c06ff95b2 */ /* 0x0045220008000100 */
[----:B---3--:R-:W-:-:S09]  /*0db0*/  UISETP.EQ.U32.AND UP1, UPT, UR8, 0x1, UPT ;  /* 0x000000010800788c */ /* 0x008fd2000bf22070 */
[----:B------:R-:W-:Y:S05]  /*0dc0*/  BRA.U !UP1, `(.L_x_15) ;  /* 0x0000000109087547 */ /* 0x000fea000b800000 */
[----:B-1--4-:R-:W-:Y:S01]  /*0dd0*/  UCGABAR_ARV ;  /* 0x00000000000079c7 */ /* 0x012fe20008000000 */
[----:B------:R-:W-:Y:S05]  /*0de0*/  BRA `(.L_x_16) ;  /* 0x0000000000047947 */ /* 0x000fea0003800000 */
.L_x_15:
[----:B-1--4-:R-:W-:Y:S01]  /*0df0*/  NOP ;  /* 0x0000000000007918 */ /* 0x012fe20000000000 */
.L_x_16:
[----:B------:R-:W1:Y:S01]  /*0e00*/  S2R R15, SR_CTAID.Y ;  /* 0x00000000000f7919 */ /* 0x000e620000002600 */
[----:B------:R-:W-:-:S05]  /*0e10*/  CS2R.32 R91, SR_CgaSize ;  /* 0x00000000005b7805 */ /* 0x000fca0000008a00 */
[----:B------:R-:W-:-:S05]  /*0e20*/  IMAD R91, R91, -0xa0, RZ ;  /* 0xffffff605b5b7824 */ /* 0x000fca00078e02ff */
[----:B--2---:R-:W-:-:S14]  /*0e30*/  R2UR UR6, R91 ;  /* 0x000000005b0672ca */ /* 0x004fdc00000e0000 */
[----:B------:R-:W2:Y:S01]  /*0e40*/  LDCU UR6, c[0x0][UR6+0x2b4] ;  /* 0x00005680060677ac */ /* 0x000ea20008000800 */
[----:B------:R-:W-:-:S05]  /*0e50*/  CS2R.32 R0, SR_CgaSize ;  /* 0x0000000000007805 */ /* 0x000fca0000008a00 */
[----:B------:R-:W-:-:S06]  /*0e60*/  IMAD R0, R0, -0xa0, RZ ;  /* 0xffffff6000007824 */ /* 0x000fcc00078e02ff */
[----:B------:R-:W3:Y:S01]  /*0e70*/  LDC R0, c[0x0][R0+0x2a4] ;  /* 0x0000a90000007b82 */ /* 0x000ee20000000800 */
[----:B------:R-:W-:Y:S01]  /*0e80*/  PRMT R8, RZ, 0x7610, R8 ;  /* 0x00007610ff087816 */ /* 0x000fe20000000008 */
[----:B------:R-:W4:Y:S01]  /*0e90*/  S2R R9, SR_CTAID.X ;  /* 0x0000000000097919 */ /* 0x000f220000002500 */
[----:B------:R-:W-:-:S05]  /*0ea0*/  CS2R.32 R91, SR_CgaSize ;  /* 0x00000000005b7805 */ /* 0x000fca0000008a00 */
[----:B------:R-:W-:-:S05]  /*0eb0*/  IMAD R91, R91, -0xa0, RZ ;  /* 0xffffff605b5b7824 */ /* 0x000fca00078e02ff */
[----:B------:R-:W-:-:S14]  /*0ec0*/  R2UR UR8, R91 ;  /* 0x000000005b0872ca */ /* 0x000fdc00000e0000 */
[----:B------:R-:W3:Y:S01]  /*0ed0*/  LDCU UR8, c[0x0][UR8+0x2b0] ;  /* 0x00005600080877ac */ /* 0x000ee20008000800 */
[----:B------:R-:W-:Y:S01]  /*0ee0*/  UISETP.NE.AND UP2, UPT, UR10, 0x2, UPT ;  /* 0x000000020a00788c */ /* 0x000fe2000bf45270 */
[----:B------:R-:W2:Y:S01]  /*0ef0*/  LDC R11, c[0x0][0xb24] ;  /* 0x0002c900ff0b7b82 */ /* 0x000ea20000000800 */
[----:B------:R-:W-:-:S05]  /*0f00*/  CS2R.32 R2, SR_CgaSize ;  /* 0x0000000000027805 */ /* 0x000fca0000008a00 */
[----:B------:R-:W-:-:S06]  /*0f10*/  IMAD R2, R2, -0xa0, RZ ;  /* 0xffffff6002027824 */ /* 0x000fcc00078e02ff */
[----:B------:R-:W3:Y:S08]  /*0f20*/  LDC R2, c[0x0][R2+0x2a0] ;  /* 0x0000a80002027b82 */ /* 0x000ef00000000800 */
[----:B------:R-:W3:Y:S01]  /*0f30*/  LDC R40, c[0x0][0xb24] ;  /* 0x0002c900ff287b82 */ /* 0x000ee20000000800 */
[----:B-1----:R-:W-:-:S07]  /*0f40*/  I2FP.F32.U32 R90, R15 ;  /* 0x0000000f005a7245 */ /* 0x002fce0000201000 */
[----:B------:R-:W1:Y:S01]  /*0f50*/  S2UR UR36, SR_CTAID.Z ;  /* 0x00000000002479c3 */ /* 0x000e620000002700 */
[----:B--2---:R-:W-:Y:S01]  /*0f60*/  ISETP.GE.AND P0, PT, R11, 0x1, PT ;  /* 0x000000010b00780c */ /* 0x004fe20003f06270 */
[----:B----4-:R-:W-:Y:S01]  /*0f70*/  IMAD.MOV.U32 R14, RZ, RZ, R9 ;  /* 0x000000ffff0e7224 */ /* 0x010fe200078e0009 */
[----:B------:R-:W-:Y:S01]  /*0f80*/  I2FP.F32.U32 R91, R9 ;  /* 0x00000009005b7245 */ /* 0x000fe20000201000 */
[----:B------:R-:W-:Y:S01]  /*0f90*/  FMUL R90, R90, UR6 ;  /* 0x000000065a5a7c20 */ /* 0x000fe20008400000 */
[----:B------:R-:W2:Y:S03]  /*0fa0*/  LDCU UR6, c[0x0][0xb30] ;  /* 0x00016600ff0677ac */ /* 0x000ea60008000800 */
[----:B---3--:R-:W-:Y:S02]  /*0fb0*/  FMUL R91, R91, UR8 ;  /* 0x000000085b5b7c20 */ /* 0x008fe40008400000 */
[----:B------:R-:W3:Y:S08]  /*0fc0*/  F2I.U32.TRUNC.NTZ R90, R90 ;  /* 0x0000005a005a7305 */ /* 0x000ef0000020f000 */
[----:B------:R-:W4:Y:S01]  /*0fd0*/  F2I.U32.TRUNC.NTZ R91, R91 ;  /* 0x0000005b005b7305 */ /* 0x000f22000020f000 */
[----:B--2---:R-:W-:Y:S01]  /*0fe0*/  UISETP.NE.AND UP3, UPT, UR6, 0x1, UPT ;  /* 0x000000010600788c */ /* 0x004fe2000bf65270 */
[----:B---3--:R-:W-:-:S05]  /*0ff0*/  IADD3 R90, PT, PT, -R90, RZ, RZ ;  /* 0x000000ff5a5a7210 */ /* 0x008fca0007ffe1ff */
[----:B------:R-:W-:Y:S01]  /*1000*/  IMAD R90, R0, R90, R15 ;  /* 0x0000005a005a7224 */ /* 0x000fe200078e020f */
[----:B------:R-:W-:Y:S01]  /*1010*/  PRMT R0, RZ, 0x7610, R0 ;  /* 0x00007610ff007816 */ /* 0x000fe20000000000 */
[----:B----4-:R-:W-:-:S04]  /*1020*/  IMAD.MOV R91, RZ, RZ, -R91 ;  /* 0x000000ffff5b7224 */ /* 0x010fc800078e0a5b */
[----:B------:R-:W-:Y:S01]  /*1030*/  IMAD R91, R2, R91, R9 ;  /* 0x0000005b025b7224 */ /* 0x000fe200078e0209 */
[----:B-1----:R-:W-:Y:S06]  /*1040*/  BRA.U UP4, `(.L_x_17) ;  /* 0x0000000104247547 */ /* 0x002fec000b800000 */
[----:B------:R-:W-:Y:S01]  /*1050*/  ISETP.NE.AND P1, PT, R90, RZ, PT ;  /* 0x000000ff5a00720c */ /* 0x000fe20003f25270 */
[----:B------:R-:W-:Y:S01]  /*1060*/  IMAD.MOV.U32 R0, RZ, RZ, 0x3 ;  /* 0x00000003ff007424 */ /* 0x000fe200078e00ff */
[C---:B------:R-:W-:Y:S02]  /*1070*/  LOP3.LUT R2, R91.reuse, 0xfffffffe, RZ, 0xc0, !PT ;  /* 0xfffffffe5b027812 */ /* 0x040fe400078ec0ff */
[----:B------:R-:W-:Y:S02]  /*1080*/  ISETP.LT.U32.OR P1, PT, R91, 0x2, !P1 ;  /* 0x000000025b00780c */ /* 0x000fe40004f21470 */
[----:B------:R-:W-:Y:S02]  /*1090*/  SHF.L.U32 R0, R0, R2, RZ ;  /* 0x0000000200007219 */ /* 0x000fe400000006ff */
[----:B------:R-:W-:Y:S02]  /*10a0*/  SEL R4, RZ, 0x1, !P1 ;  /* 0x00000001ff047807 */ /* 0x000fe40004800000 */
[----:B------:R-:W-:-:S05]  /*10b0*/  SEL R3, RZ, 0x2, !P1 ;  /* 0x00000002ff037807 */ /* 0x000fca0004800000 */
[----:B------:R-:W-:-:S05]  /*10c0*/  IMAD.IADD R3, R4, 0x1, R3 ;  /* 0x0000000104037824 */ /* 0x000fca00078e0203 */
[----:B------:R-:W-:Y:S02]  /*10d0*/  PRMT R8, R3, 0x7610, R8 ;  /* 0x0000761003087816 */ /* 0x000fe40000000008 */
.L_x_17:
[----:B------:R-:W-:Y:S05]  /*10e0*/  @!P0 BRA `(.L_x_18) ;  /* 0x0000000000b88947 */ /* 0x000fea0003800000 */
[----:B------:R-:W1:Y:S01]  /*10f0*/  LDC.64 R4, c[0x0][0xb18] ;  /* 0x0002c600ff047b82 */ /* 0x000e620000000a00 */
[----:B------:R-:W-:-:S07]  /*1100*/  ISETP.NE.AND P0, PT, R11, 0x1, PT ;  /* 0x000000010b00780c */ /* 0x000fce0003f05270 */
[----:B------:R-:W2:Y:S08]  /*1110*/  LDC R14, c[0x0][0xb0c] ;  /* 0x0002c300ff0e7b82 */ /* 0x000eb00000000800 */
[----:B------:R-:W3:Y:S08]  /*1120*/  LDC R16, c[0x0][0x370] ;  /* 0x0000dc00ff107b82 */ /* 0x000ef00000000800 */
[----:B------:R-:W4:Y:S01]  /*1130*/  LDC R13, c[0x0][0x374] ;  /* 0x0000dd00ff0d7b82 */ /* 0x000f220000000800 */
[----:B-1----:R-:W-:-:S07]  /*1140*/  ISETP.NE.AND P1, PT, R4, 0x1, PT ;  /* 0x000000010400780c */ /* 0x002fce0003f25270 */
[----:B------:R-:W3:Y:S01]  /*1150*/  LDC.64 R6, c[0x0][0xb10] ;  /* 0x0002c400ff067b82 */ /* 0x000ee20000000a00 */
[----:B--2---:R-:W-:-:S07]  /*1160*/  ISETP.NE.AND P2, PT, R14, 0x1, PT ;  /* 0x000000010e00780c */ /* 0x004fce0003f45270 */
[----:B------:R-:W1:Y:S08]  /*1170*/  LDC R12, c[0x0][0xb20] ;  /* 0x0002c800ff0c7b82 */ /* 0x000e700000000800 */
[----:B------:R-:W2:Y:S01]  /*1180*/  LDC.64 R2, c[0x0][0xb28] ;  /* 0x0002ca00ff027b82 */ /* 0x000ea20000000a00 */
[----:B----4-:R-:W-:-:S04]  /*1190*/  IMAD.HI.U32 R17, R13, R5, RZ ;  /* 0x000000050d117227 */ /* 0x010fc800078e00ff */
[----:B------:R-:W-:-:S04]  /*11a0*/  IMAD.HI.U32 R5, R15, R5, RZ ;  /* 0x000000050f057227 */ /* 0x000fc800078e00ff */
[----:B---3--:R-:W-:-:S05]  /*11b0*/  IMAD.HI.U32 R18, R16, R6, RZ ;  /* 0x0000000610127227 */ /* 0x008fca00078e00ff */
[-C--:B------:R-:W-:Y:S01]  /*11c0*/  @P2 SHF.R.U32.HI R16, RZ, R7.reuse, R18 ;  /* 0x00000007ff102219 */ /* 0x080fe20000011612 */
[----:B------:R-:W-:Y:S01]  /*11d0*/  IMAD.HI.U32 R18, R9, R6, RZ ;  /* 0x0000000609127227 */ /* 0x000fe200078e00ff */
[-C--:B-1----:R-:W-:Y:S02]  /*11e0*/  @P1 SHF.R.U32.HI R13, RZ, R12.reuse, R17 ;  /* 0x0000000cff0d1219 */ /* 0x082fe40000011611 */
[----:B------:R-:W-:Y:S02]  /*11f0*/  SHF.R.U32.HI R5, RZ, R12, R5 ;  /* 0x0000000cff057219 */ /* 0x000fe40000011605 */
[----:B------:R-:W-:Y:S02]  /*1200*/  SHF.R.U32.HI R18, RZ, R7, R18 ;  /* 0x00000007ff127219 */ /* 0x000fe40000011612 */
[----:B------:R-:W-:Y:S01]  /*1210*/  SEL R5, R15, R5, !P1 ;  /* 0x000000050f057207 */ /* 0x000fe20004800000 */
[----:B--2---:R-:W-:Y:S01]  /*1220*/  IMAD.HI.U32 R17, R13, R2, RZ ;  /* 0x000000020d117227 */ /* 0x004fe200078e00ff */
[----:B------:R-:W-:-:S03]  /*1230*/  SEL R18, R9, R18, !P2 ;  /* 0x0000001209127207 */ /* 0x000fc60005000000 */
[----:B------:R-:W-:Y:S01]  /*1240*/  IMAD.HI.U32 R6, R16, R2, RZ ;  /* 0x0000000210067227 */ /* 0x000fe200078e00ff */
[----:B------:R-:W-:-:S04]  /*1250*/  @P0 SHF.R.U32.HI R13, RZ, R3, R17 ;  /* 0x00000003ff0d0219 */ /* 0x000fc80000011611 */
[----:B------:R-:W-:Y:S01]  /*1260*/  @P0 SHF.R.U32.HI R16, RZ, R3, R6 ;  /* 0x00000003ff100219 */ /* 0x000fe20000011606 */
[----:B------:R-:W-:-:S04]  /*1270*/  IMAD R13, R13, R11, RZ ;  /* 0x0000000b0d0d7224 */ /* 0x000fc800078e02ff */
[----:B------:R-:W-:Y:S01]  /*1280*/  IMAD R6, R16, R11, RZ ;  /* 0x0000000b10067224 */ /* 0x000fe200078e02ff */
[----:B------:R-:W-:-:S04]  /*1290*/  ISETP.GE.AND P1, PT, R5, R13, PT ;  /* 0x0000000d0500720c */ /* 0x000fc80003f26270 */
[----:B------:R-:W-:Y:S01]  /*12a0*/  ISETP.GE.OR P1, PT, R18, R6, P1 ;  /* 0x000000061200720c */ /* 0x000fe20000f26670 */
[----:B------:R-:W-:-:S05]  /*12b0*/  IMAD.HI.U32 R6, R5, R2, RZ ;  /* 0x0000000205067227 */ /* 0x000fca00078e00ff */
[----:B------:R-:W-:-:S04]  /*12c0*/  SHF.R.U32.HI R6, RZ, R3, R6 ;  /* 0x00000003ff067219 */ /* 0x000fc80000011606 */
[----:B------:R-:W-:-:S03]  /*12d0*/  SEL R6, R5, R6, !P0 ;  /* 0x0000000605067207 */ /* 0x000fc60004000000 */
[----:B------:R-:W-:Y:S01]  /*12e0*/  @!P1 IMAD.HI.U32 R7, R18, R2, RZ ;  /* 0x0000000212079227 */ /* 0x000fe200078e00ff */
[----:B------:R-:W-:-:S04]  /*12f0*/  IADD3 R2, PT, PT, -R6, RZ, RZ ;  /* 0x000000ff06027210 */ /* 0x000fc80007ffe1ff */
[----:B------:R-:W-:Y:S01]  /*1300*/  @!P1 SHF.R.U32.HI R3, RZ, R3, R7 ;  /* 0x00000003ff039219 */ /* 0x000fe20000011607 */
[----:B------:R-:W-:Y:S01]  /*1310*/  IMAD R2, R11, R2, R5 ;  /* 0x000000020b027224 */ /* 0x000fe200078e0205 */
[----:B------:R-:W-:Y:S02]  /*1320*/  IADD3 R7, PT, PT, -R5, RZ, RZ ;  /* 0x000000ff05077210 */ /* 0x000fe40007ffe1ff */
[----:B------:R-:W-:-:S03]  /*1330*/  @!P1 SEL R3, R18, R3, !P0 ;  /* 0x0000000312039207 */ /* 0x000fc60004000000 */
[----:B------:R-:W-:Y:S02]  /*1340*/  IMAD R7, R4, R7, R15 ;  /* 0x0000000704077224 */ /* 0x000fe400078e020f */
[--C-:B------:R-:W-:Y:S02]  /*1350*/  @!P1 IMAD.IADD R6, R6, 0x1, -R3.reuse ;  /* 0x0000000106069824 */ /* 0x100fe400078e0a03 */
[----:B------:R-:W-:Y:S01]  /*1360*/  @!P1 IMAD R3, R2, R16, R3 ;  /* 0x0000001002039224 */ /* 0x000fe200078e0203 */
[----:B------:R-:W-:Y:S01]  /*1370*/  IADD3 R2, PT, PT, -R18, RZ, RZ ;  /* 0x000000ff12027210 */ /* 0x000fe20007ffe1ff */
[----:B------:R-:W-:Y:S02]  /*1380*/  @!P1 IMAD R5, R6, R11, R18 ;  /* 0x0000000b06059224 */ /* 0x000fe400078e0212 */
[----:B------:R-:W-:Y:S02]  /*1390*/  @!P1 IMAD.MOV.U32 R18, RZ, RZ, R3 ;  /* 0x000000ffff129224 */ /* 0x000fe400078e0003 */
[----:B------:R-:W-:-:S02]  /*13a0*/  IMAD R2, R14, R2, R9 ;  /* 0x000000020e027224 */ /* 0x000fc400078e0209 */
[----:B------:R-:W-:Y:S02]  /*13b0*/  IMAD R15, R5, R4, R7 ;  /* 0x00000004050f7224 */ /* 0x000fe400078e0207 */
[----:B------:R-:W-:Y:S02]  /*13c0*/  IMAD R14, R18, R14, R2 ;  /* 0x0000000e120e7224 */ /* 0x000fe400078e0202 */
.L_x_18:
[----:B------:R-:W-:Y:S05]  /*13d0*/  BRA.U UP3, `(.L_x_19) ;  /* 0x0000000103407547 */ /* 0x000fea000b800000 */
[----:B------:R-:W1:Y:S08]  /*13e0*/  LDC.64 R4, c[0x0][0xb10] ;  /* 0x0002c400ff047b82 */ /* 0x000e700000000a00 */
[----:B------:R-:W2:Y:S08]  /*13f0*/  LDC.64 R2, c[0x0][0xb18] ;  /* 0x0002c600ff027b82 */ /* 0x000eb00000000a00 */
[----:B------:R-:W3:Y:S08]  /*1400*/  LDC R6, c[0x0][0xb20] ;  /* 0x0002c800ff067b82 */ /* 0x000ef00000000800 */
[----:B------:R-:W4:Y:S01]  /*1410*/  LDC R7, c[0x0][0xb0c] ;  /* 0x0002c300ff077b82 */ /* 0x000f220000000800 */
[----:B-1----:R-:W-:-:S05]  /*1420*/  IMAD.HI.U32 R4, R14, R4, RZ ;  /* 0x000000040e047227 */ /* 0x002fca00078e00ff */
[----:B------:R-:W-:Y:S01]  /*1430*/  SHF.R.U32.HI R4, RZ, R5, R4 ;  /* 0x00000005ff047219 */ /* 0x000fe20000011604 */
[----:B--2---:R-:W-:Y:S01]  /*1440*/  IMAD.HI.U32 R3, R15, R3, RZ ;  /* 0x000000030f037227 */ /* 0x004fe200078e00ff */
[----:B------:R-:W-:-:S04]  /*1450*/  ISETP.NE.AND P0, PT, R2, 0x1, PT ;  /* 0x000000010200780c */ /* 0x000fc80003f05270 */
[----:B---3--:R-:W-:-:S04]  /*1460*/  SHF.R.U32.HI R3, RZ, R6, R3 ;  /* 0x00000006ff037219 */ /* 0x008fc80000011603 */
[----:B------:R-:W-:Y:S02]  /*1470*/  SEL R3, R15, R3, !P0 ;  /* 0x000000030f037207 */ /* 0x000fe40004000000 */
[----:B----4-:R-:W-:-:S04]  /*1480*/  ISETP.NE.AND P1, PT, R7, 0x1, PT ;  /* 0x000000010700780c */ /* 0x010fc80003f25270 */
[----:B------:R-:W-:-:S05]  /*1490*/  SEL R5, R14, R4, !P1 ;  /* 0x000000040e057207 */ /* 0x000fca0004800000 */
[----:B------:R-:W-:Y:S02]  /*14a0*/  IMAD.IADD R4, R3, 0x1, -R5 ;  /* 0x0000000103047824 */ /* 0x000fe400078e0a05 */
[----:B------:R-:W-:Y:S02]  /*14b0*/  IMAD.IADD R3, R5, 0x1, -R3 ;  /* 0x0000000105037824 */ /* 0x000fe400078e0a03 */
[----:B------:R-:W-:Y:S02]  /*14c0*/  IMAD R14, R4, R7, R14 ;  /* 0x00000007040e7224 */ /* 0x000fe400078e020e */
[----:B------:R-:W-:Y:S02]  /*14d0*/  IMAD R15, R3, R2, R15 ;  /* 0x00000002030f7224 */ /* 0x000fe400078e020f */
.L_x_19:
[----:B------:R-:W-:Y:S05]  /*14e0*/  BRA.U !UP1, `(.L_x_20) ;  /* 0x00000001090c7547 */ /* 0x000fea000b800000 */
[----:B------:R-:W-:Y:S01]  /*14f0*/  UCGABAR_WAIT ;  /* 0x0000000000007dc7 */ /* 0x000fe20008000000 */
[----:B------:R-:W-:Y:S01]  /*1500*/  CCTL.IVALL ;  /* 0x00000000ff00798f */ /* 0x000fe20002000000 */
[----:B------:R-:W-:Y:S05]  /*1510*/  BRA `(.L_x_21) ;  /* 0x0000000000047947 */ /* 0x000fea0003800000 */
.L_x_20:
[----:B------:R-:W-:Y:S06]  /*1520*/  BAR.SYNC.DEFER_BLOCKING 0x0 ;  /* 0x0000000000007b1d */ /* 0x000fec0000010000 */
.L_x_21:
[----:B------:R-:W-:Y:S05]  /*1530*/  BRA.U UP2, `(.L_x_22) ;  /* 0x0000001102e87547 */ /* 0x000fea000b800000 */
[----:B------:R-:W1:Y:S01]  /*1540*/  LDCU UR15, c[0x0][0x38c] ;  /* 0x00007180ff0f77ac */ /* 0x000e620008000800 */
[----:B------:R-:W2:Y:S01]  /*1550*/  LDC R8, c[0x0][0x370] ;  /* 0x0000dc00ff087b82 */ /* 0x000ea20000000800 */
[C---:B------:R-:W-:Y:S01]  /*1560*/  IMAD.SHL.U32 R19, R9.reuse, 0x20, RZ ;  /* 0x0000002009137824 */ /* 0x040fe200078e00ff */
[----:B------:R-:W-:Y:S01]  /*1570*/  PLOP3.LUT P1, PT, PT, PT, UP5, 0x80, 0x8 ;  /* 0x000000000008781c */ /* 0x000fe20003f2f058 */
[----:B------:R-:W-:Y:S01]  /*1580*/  UISETP.NE.AND UP1, UPT, UR10, URZ, UPT ;  /* 0x000000ff0a00728c */ /* 0x000fe2000bf25270 */
[----:B------:R-:W-:Y:S01]  /*1590*/  ISETP.NE.AND P4, PT, R10, RZ, P5 ;  /* 0x000000ff0a00720c */ /* 0x000fe20002f85270 */
[----:B------:R-:W-:Y:S01]  /*15a0*/  IMAD.SHL.U32 R18, R9, 0x80, RZ ;  /* 0x0000008009127824 */ /* 0x000fe200078e00ff */
[----:B------:R-:W-:Y:S01]  /*15b0*/  PLOP3.LUT P1, PT, P1, PT, PT, 0x8, 0x80 ;  /* 0x000000000080781c */ /* 0x000fe20000f2e170 */
[----:B------:R-:W-:Y:S01]  /*15c0*/  IMAD.MOV.U32 R17, RZ, RZ, 0x1 ;  /* 0x00000001ff117424 */ /* 0x000fe200078e00ff */
[----:B------:R-:W3:Y:S01]  /*15d0*/  LDC R0, c[0x0][0x374] ;  /* 0x0000dd00ff007b82 */ /* 0x000ee20000000800 */
[----:B------:R-:W-:Y:S01]  /*15e0*/  IMAD.MOV.U32 R16, RZ, RZ, RZ ;  /* 0x000000ffff107224 */ /* 0x000fe200078e00ff */
[----:B------:R-:W-:Y:S01]  /*15f0*/  CS2R R12, SRZ ;  /* 0x00000000000c7805 */ /* 0x000fe2000001ff00 */
[----:B------:R-:W-:Y:S01]  /*1600*/  IMAD.MOV.U32 R11, RZ, RZ, 0x1 ;  /* 0x00000001ff0b7424 */ /* 0x000fe200078e00ff */
[----:B------:R-:W-:Y:S01]  /*1610*/  LOP3.LUT R19, R19, 0x20, RZ, 0xc0, !PT ;  /* 0x0000002013137812 */ /* 0x000fe200078ec0ff */
[----:B------:R-:W4:Y:S01]  /*1620*/  LDCU.64 UR30, c[0x0][0x348] ;  /* 0x00006900ff1e77ac */ /* 0x000f220008000a00 */
[----:B-1----:R-:W-:-:S02]  /*1630*/  UIADD3 UR4, UPT, UPT, UR15, 0x7f, URZ ;  /* 0x0000007f0f047890 */ /* 0x002fc4000fffe0ff */
[----:B------:R-:W-:Y:S02]  /*1640*/  USEL UR7, UR7, 0x2, UP1 ;  /* 0x0000000207077887 */ /* 0x000fe40008800000 */
[----:B------:R-:W-:Y:S01]  /*1650*/  USHF.R.S32.HI UR22, URZ, 0x1f, UR4 ;  /* 0x0000001fff167899 */ /* 0x000fe20008011404 */
[----:B------:R-:W-:-:S03]  /*1660*/  UMOV UR13, URZ ;  /* 0x000000ff000d7c82 */ /* 0x000fc60008000000 */
[----:B------:R-:W-:Y:S02]  /*1670*/  ULEA.HI UR22, UR22, UR4, URZ, 0x7 ;  /* 0x0000000416167291 */ /* 0x000fe4000f8f38ff */
[----:B------:R-:W-:Y:S02]  /*1680*/  UIADD3 UR4, UPT, UPT, UR15, -0x1, URZ ;  /* 0xffffffff0f047890 */ /* 0x000fe4000fffe0ff */
[----:B------:R-:W-:Y:S02]  /*1690*/  USHF.R.S32.HI UR22, URZ, 0x7, UR22 ;  /* 0x00000007ff167899 */ /* 0x000fe40008011416 */
[----:B------:R-:W-:Y:S02]  /*16a0*/  UISETP.GE.U32.AND UP2, UPT, UR4, -0xff, UPT ;  /* 0xffffff010400788c */ /* 0x000fe4000bf46070 */
[----:B------:R-:W-:Y:S02]  /*16b0*/  UISETP.LT.U32.AND UP0, UPT, UR22, 0x3, UPT ;  /* 0x000000031600788c */ /* 0x000fe4000bf01070 */
[----:B------:R-:W-:-:S02]  /*16c0*/  UIADD3 UR15, UPT, UPT, UR15, 0xfe, URZ ;  /* 0x000000fe0f0f7890 */ /* 0x000fc4000fffe0ff */
[----:B------:R-:W-:-:S04]  /*16d0*/  USEL UR21, UR22, 0x3, UP0 ;  /* 0x0000000316157887 */ /* 0x000fc80008000000 */
[----:B------:R-:W-:Y:S02]  /*16e0*/  UIADD3 UR6, UPT, UPT, UR21, -0x1, URZ ;  /* 0xffffffff15067890 */ /* 0x000fe4000fffe0ff */
[----:B------:R-:W-:Y:S02]  /*16f0*/  @UP2 UIADD3 UR6, UPT, UPT, UR21, URZ, URZ ;  /* 0x000000ff15062290 */ /* 0x000fe4000fffe0ff */
[----:B------:R-:W-:Y:S02]  /*1700*/  UIADD3 UR14, UPT, UPT, UR22, -UR21, URZ ;  /* 0x80000015160e7290 */ /* 0x000fe4000fffe0ff */
[----:B------:R-:W-:Y:S02]  /*1710*/  UIADD3 UR5, UPT, UPT, UR6, 0x1, URZ ;  /* 0x0000000106057890 */ /* 0x000fe4000fffe0ff */
[----:B--2-4-:R-:W-:-:S12]  /*1720*/  UIADD3 UR6, UPT, UPT, -UR6, URZ, URZ ;  /* 0x000000ff06067290 */ /* 0x014fd8000fffe1ff */
.L_x_42:
[----:B------:R-:W-:Y:S01]  /*1730*/  UISETP.NE.AND UP0, UPT, UR37, URZ, UPT ;  /* 0x000000ff2500728c */ /* 0x000fe2000bf05270 */
[----:B------:R-:W1:Y:S08]  /*1740*/  S2UR UR37, SR_CgaCtaId ;  /* 0x00000000002579c3 */ /* 0x000e700000008800 */
[----:B------:R-:W-:Y:S05]  /*1750*/  BRA.U UP0, `(.L_x_23) ;  /* 0x0000000100347547 */ /* 0x000fea000b800000 */
[----:B------:R-:W2:Y:S01]  /*1760*/  S2R R2, SR_CgaCtaId ;  /* 0x0000000000027919 */ /* 0x000ea20000008800 */
[----:B------:R-:W-:-:S04]  /*1770*/  MOV R3, 0x400 ;  /* 0x0000040000037802 */ /* 0x000fc80000000f00 */
[----:B--2---:R-:W-:Y:S02]  /*1780*/  LEA R2, R2, R3, 0x18 ;  /* 0x0000000302027211 */ /* 0x004fe400078ec0ff */
[----:B------:R-:W-:-:S03]  /*1790*/  SHF.L.U32 R3, R11, 0x1f, RZ ;  /* 0x0000001f0b037819 */ /* 0x000fc600000006ff */
[----:B------:R-:W-:-:S04]  /*17a0*/  IMAD R2, R12, 0x8, R2 ;  /* 0x000000080c027824 */ /* 0x000fc800078e0202 */
[----:B------:R-:W2:Y:S02]  /*17b0*/  SYNCS.PHASECHK.TRANS64.TRYWAIT P0, [R2+URZ+0xe0], R3 ;  /* 0x0000e003020075a7 */ /* 0x000ea400080011ff */
[----:B--2---:R-:W-:Y:S05]  /*17c0*/  @!P0 BRA `(.L_x_24) ;  /* 0x0000006400b08947 */ /* 0x004fea0003800000 */
.L_x_132:
[----:B------:R-:W-:Y:S01]  /*17d0*/  VIADD R12, R12, 0x1 ;  /* 0x000000010c0c7836 */ /* 0x000fe20000000000 */
[----:B------:R2:W-:Y:S04]  /*17e0*/  SYNCS.ARRIVE.TRANS64.A1T0 RZ, [R2+URZ+0xd0], RZ ;  /* 0x0000d0ff02ff79a7 */ /* 0x0005e800081000ff */
[----:B------:R-:W-:-:S04]  /*17f0*/  ISETP.NE.AND P0, PT, R12, 0x2, PT ;  /* 0x000000020c00780c */ /* 0x000fc80003f05270 */
[----:B------:R-:W-:Y:S02]  /*1800*/  SEL R12, R12, RZ, P0 ;  /* 0x000000ff0c0c7207 */ /* 0x000fe40000000000 */
[----:B--2---:R-:W-:-:S04]  /*1810*/  SEL R2, RZ, 0x1, P0 ;  /* 0x00000001ff027807 */ /* 0x004fc80000000000 */
[----:B------:R-:W-:-:S07]  /*1820*/  LOP3.LUT R11, R11, R2, RZ, 0x3c, !PT ;  /* 0x000000020b0b7212 */ /* 0x000fce00078e3cff */
.L_x_23:
[----:B------:R-:W-:Y:S01]  /*1830*/  UMOV UR4, 0x400 ;  /* 0x0000040000047882 */ /* 0x000fe20000000000 */
[----:B------:R-:W-:Y:S01]  /*1840*/  SHF.L.U32 R2, R17, 0x1f, RZ ;  /* 0x0000001f11027819 */ /* 0x000fe200000006ff */
[----:B-1----:R-:W-:Y:S01]  /*1850*/  ULEA UR4, UR37, UR4, 0x18 ;  /* 0x0000000425047291 */ /* 0x002fe2000f8ec0ff */
[----:B------:R-:W-:Y:S01]  /*1860*/  R2UR UR35, R18 ;  /* 0x00000000122372ca */ /* 0x000fe200000e0000 */
[----:B------:R-:W-:Y:S01]  /*1870*/  UISETP.GE.U32.AND UP0, UPT, UR15, 0xff, UPT ;  /* 0x000000ff0f00788c */ /* 0x000fe2000bf06070 */
[----:B------:R-:W-:Y:S01]  /*1880*/  R2UR UR19, R19 ;  /* 0x00000000131372ca */ /* 0x000fe200000e0000 */
[----:B------:R-:W-:Y:S01]  /*1890*/  ULEA UR8, UR13, UR4, 0x3 ;  /* 0x000000040d087291 */ /* 0x000fe2000f8e18ff */
[----:B------:R-:W-:-:S08]  /*18a0*/  UMOV UR23, URZ ;  /* 0x000000ff00177c82 */ /* 0x000fd00008000000 */
[----:B------:R1:W2:Y:S01]  /*18b0*/  SYNCS.PHASECHK.TRANS64.TRYWAIT P0, [UR8+0x18], R2 ;  /* 0x00001802ff0075a7 */ /* 0x0002a20008001108 */
[----:B------:R-:W-:-:S13]  /*18c0*/  R2UR UR8, R15 ;  /* 0x000000000f0872ca */ /* 0x000fda00000e0000 */
[----:B------:R-:W-:Y:S01]  /*18d0*/  ULEA UR19, UR8, UR19, 0x6 ;  /* 0x0000001308137291 */ /* 0x000fe2000f8e30ff */
[----:B-1----:R-:W-:-:S05]  /*18e0*/  LEA.HI R2, R14, R14, RZ, 0x1 ;  /* 0x0000000e0e027211 */ /* 0x002fca00078f08ff */
[----:B------:R-:W-:-:S05]  /*18f0*/  IMAD.SHL.U32 R2, R2, 0x80, RZ ;  /* 0x0000008002027824 */ /* 0x000fca00078e00ff */
[----:B------:R-:W-:-:S04]  /*1900*/  LOP3.LUT R2, R2, 0xffffff00, RZ, 0xc0, !PT ;  /* 0xffffff0002027812 */ /* 0x000fc800078ec0ff */
[----:B------:R-:W-:-:S13]  /*1910*/  R2UR UR9, R2 ;  /* 0x00000000020972ca */ /* 0x000fda00000e0000 */
[----:B------:R-:W-:Y:S01]  /*1920*/  ULOP3.LUT UR35, UR9, 0x80, UR35, 0xf8, !UPT ;  /* 0x0000008009237892 */ /* 0x000fe2000f8ef823 */
[----:B------:R-:W-:Y:S11]  /*1930*/  BRA.U !UP0, `(.L_x_25) ;  /* 0x0000000108f07547 */ /* 0x000ff6000b800000 */
[----:B------:R-:W-:Y:S01]  /*1940*/  UMOV UR29, UR6 ;  /* 0x00000006001d7c82 */ /* 0x000fe20008000000 */
[----:B------:R-:W-:Y:S01]  /*1950*/  UMOV UR44, UR13 ;  /* 0x0000000d002c7c82 */ /* 0x000fe20008000000 */
[----:B------:R-:W-:-:S05]  /*1960*/  UMOV UR26, 0x40 ;  /* 0x00000040001a7882 */ /* 0x000fca0000000000 */
.L_x_31:
[----:B------:R-:W-:Y:S01]  /*1970*/  ULEA UR33, UR44, UR4, 0x3 ;  /* 0x000000042c217291 */ /* 0x000fe2000f8e18ff */
[----:B------:R-:W-:Y:S01]  /*1980*/  @P5 MOV R3, 0x14000 ;  /* 0x0001400000035802 */ /* 0x000fe20000000f00 */
[----:B--2-4-:R-:W-:Y:S10]  /*1990*/  @P0 BRA `(.L_x_26) ;  /* 0x00000000000c0947 */ /* 0x014ff40003800000 */
[----:B------:R-:W-:-:S04]  /*19a0*/  SHF.L.U32 R4, R17, 0x1f, RZ ;  /* 0x0000001f11047819 */ /* 0x000fc800000006ff */
[----:B------:R-:W1:Y:S02]  /*19b0*/  SYNCS.PHASECHK.TRANS64.TRYWAIT P0, [UR33+0x18], R4 ;  /* 0x00001804ff0075a7 */ /* 0x000e640008001121 */
[----:B-1----:R-:W-:Y:S05]  /*19c0*/  @!P0 BRA `(.L_x_27) ;  /* 0x0000006400448947 */ /* 0x002fea0003800000 */
.L_x_26:
[----:B------:R2:W-:Y:S01]  /*19d0*/  @P5 SYNCS.ARRIVE.TRANS64 RZ, [UR33], R3 ;  /* 0x00000003ffff59a7 */ /* 0x0005e20008000021 */
[----:B------:R-:W-:Y:S02]  /*19e0*/  ULOP3.LUT UR8, UR7, 0x2, URZ, 0xfc, !UPT ;  /* 0x0000000207087892 */ /* 0x000fe4000f8efcff */
[----:B------:R-:W-:Y:S02]  /*19f0*/  UIADD3 UR29, UPT, UPT, UR29, 0x1, URZ ;  /* 0x000000011d1d7890 */ /* 0x000fe4000fffe0ff */
[----:B------:R-:W-:Y:S02]  /*1a00*/  UISETP.NE.AND UP0, UPT, UR8, 0x2, UPT ;  /* 0x000000020800788c */ /* 0x000fe4000bf05270 */
[----:B------:R-:W-:-:S07]  /*1a10*/  UISETP.NE.AND UP2, UPT, UR29, 0x1, UPT ;  /* 0x000000011d00788c */ /* 0x000fce000bf45270 */
[----:B------:R-:W-:Y:S05]  /*1a20*/  BRA.U UP0, `(.L_x_28) ;  /* 0x0000000100047547 */ /* 0x000fea000b800000 */
[----:B------:R-:W-:Y:S05]  /*1a30*/  BPT.TRAP 0x1 ;  /* 0x000000040000795c */ /* 0x000fea0000300000 */
.L_x_28:
[----:B------:R-:W-:Y:S04]  /*1a40*/  BSSY.RECONVERGENT B0, `(.L_x_29) ;  /* 0x0000003000007945 */ /* 0x000fe80003800200 */
[----:B------:R-:W-:Y:S05]  /*1a50*/  @!P4 BRA `(.L_x_30) ;  /* 0x000000000004c947 */ /* 0x000fea0003800000 */
[----:B------:R-:W-:Y:S05]  /*1a60*/  BPT.TRAP 0x1 ;  /* 0x000000040000795c */ /* 0x000fea0000300000 */
.L_x_30:
[----:B------:R-:W-:Y:S05]  /*1a70*/  BSYNC.RECONVERGENT B0 ;  /* 0x0000000000007941 */ /* 0x000fea0003800200 */
.L_x_29:
[----:B------:R-:W-:Y:S02]  /*1a80*/  UIADD3 UR13, UPT, UPT, UR44, 0x1, URZ ;  /* 0x000000012c0d7890 */ /* 0x000fe4000fffe0ff */
[----:B------:R-:W-:Y:S02]  /*1a90*/  ULEA UR24, UR44, UR4, 0xf ;  /* 0x000000042c187291 */ /* 0x000fe4000f8e78ff */
[----:B------:R-:W-:Y:S02]  /*1aa0*/  UISETP.NE.AND UP0, UPT, UR13, 0x3, UPT ;  /* 0x000000030d00788c */ /* 0x000fe4000bf05270 */
[----:B------:R-:W-:Y:S02]  /*1ab0*/  UIADD3 UR42, UP1, UPT, UR30, 0x80, URZ ;  /* 0x000000801e2a7890 */ /* 0x000fe4000ff3e0ff */
[----:B------:R-:W-:Y:S02]  /*1ac0*/  USEL UR9, URZ, 0x1, UP0 ;  /* 0x00000001ff097887 */ /* 0x000fe40008000000 */
[----:B------:R-:W-:-:S02]  /*1ad0*/  USEL UR13, UR13, URZ, UP0 ;  /* 0x000000ff0d0d7287 */ /* 0x000fc40008000000 */
[----:B------:R-:W-:Y:S02]  /*1ae0*/  UIADD3 UR40, UP0, UPT, UR30, 0x180, URZ ;  /* 0x000001801e287890 */ /* 0x000fe4000ff1e0ff */
[----:B------:R-:W-:Y:S01]  /*1af0*/  ULEA UR8, UR13, UR4, 0x3 ;  /* 0x000000040d087291 */ /* 0x000fe2000f8e18ff */
[----:B------:R-:W-:Y:S01]  /*1b00*/  LOP3.LUT R17, R17, UR9, RZ, 0x3c, !PT ;  /* 0x0000000911117c12 */ /* 0x000fe2000f8e3cff */
[----:B------:R-:W-:Y:S02]  /*1b10*/  UIADD3 UR34, UPT, UPT, UR26, -0x40, URZ ;  /* 0xffffffc01a227890 */ /* 0x000fe4000fffe0ff */
[----:B------:R-:W-:Y:S01]  /*1b20*/  ULOP3.LUT UR33, UR33, 0xfefffff8, URZ, 0xc0, !UPT ;  /* 0xfefffff821217892 */ /* 0x000fe2000f8ec0ff */
[----:B-1----:R-:W-:Y:S01]  /*1b30*/  SHF.L.U32 R2, R17, 0x1f, RZ ;  /* 0x0000001f11027819 */ /* 0x002fe200000006ff */
[----:B------:R-:W-:Y:S02]  /*1b40*/  UIADD3.X UR43, UPT, UPT, URZ, UR31, URZ, UP1, !UPT ;  /* 0x0000001fff2b7290 */ /* 0x000fe40008ffe4ff */
[----:B------:R-:W-:Y:S01]  /*1b50*/  UIADD3 UR32, UPT, UPT, UR24, 0x6400, URZ ;  /* 0x0000640018207890 */ /* 0x000fe2000fffe0ff */
[----:B------:R1:W4:Y:S01]  /*1b60*/  SYNCS.PHASECHK.TRANS64.TRYWAIT P0, [UR8+0x18], R2 ;  /* 0x00001802ff0075a7 */ /* 0x0003220008001108 */
[----:B------:R-:W-:-:S02]  /*1b70*/  ULEA UR8, UR44, UR4, 0xd ;  /* 0x000000042c087291 */ /* 0x000fc4000f8e68ff */
[----:B------:R-:W-:Y:S02]  /*1b80*/  UIADD3 UR24, UPT, UPT, UR24, 0xa400, URZ ;  /* 0x0000a40018187890 */ /* 0x000fe4000fffe0ff */
[----:B------:R-:W-:Y:S02]  /*1b90*/  UIADD3.X UR41, UPT, UPT, URZ, UR31, URZ, UP0, !UPT ;  /* 0x0000001fff297290 */ /* 0x000fe400087fe4ff */
[----:B------:R-:W-:Y:S02]  /*1ba0*/  UIADD3 UR16, UPT, UPT, UR8, 0x1e400, URZ ;  /* 0x0001e40008107890 */ /* 0x000fe4000fffe0ff */
[----:B------:R-:W-:Y:S01]  /*1bb0*/  UIADD3 UR8, UPT, UPT, UR8, 0x1f400, URZ ;  /* 0x0001f40008087890 */ /* 0x000fe2000fffe0ff */
[----:B------:R-:W-:Y:S01]  /*1bc0*/  UMOV UR38, 0x0 ;  /* 0x0000000000267882 */ /* 0x000fe20000000000 */
[----:B------:R-:W-:Y:S01]  /*1bd0*/  UMOV UR39, 0x10000000 ;  /* 0x1000000000277882 */ /* 0x000fe20000000000 */
[----:B------:R-:W-:Y:S01]  /*1be0*/  UMOV UR27, UR35 ;  /* 0x00000023001b7c82 */ /* 0x000fe20008000000 */
[----:B------:R-:W-:Y:S01]  /*1bf0*/  UMOV UR28, UR36 ;  /* 0x00000024001c7c82 */ /* 0x000fe20008000000 */
[----:B------:R-:W-:Y:S01]  /*1c00*/  UMOV UR25, UR33 ;  /* 0x0000002100197c82 */ /* 0x000fe20008000000 */
[----:B------:R-:W-:Y:S01]  /*1c10*/  UMOV UR20, UR36 ;  /* 0x0000002400147c82 */ /* 0x000fe20008000000 */
[----:B------:R-:W-:Y:S01]  /*1c20*/  UMOV UR17, UR33 ;  /* 0x0000002100117c82 */ /* 0x000fe20008000000 */
[----:B------:R-:W-:Y:S01]  /*1c30*/  UMOV UR18, UR34 ;  /* 0x0000002200127c82 */ /* 0x000fe20008000000 */
[----:B------:R-:W-:Y:S01]  /*1c40*/  UTMALDG.3D.2CTA [UR32], [UR42], desc[UR38] ;  /* 0x000026202a0075b4 */ /* 0x000fe20008211000 */
[----:B------:R-:W-:Y:S01]  /*1c50*/  UMOV UR10, UR26 ;  /* 0x0000001a000a7c82 */ /* 0x000fe20008000000 */
[----:B------:R-:W-:Y:S01]  /*1c60*/  UMOV UR11, UR19 ;  /* 0x00000013000b7c82 */ /* 0x000fe20008000000 */
[----:B------:R-:W-:Y:S01]  /*1c70*/  UMOV UR12, UR36 ;  /* 0x00000024000c7c82 */ /* 0x000fe20008000000 */
[----:B------:R-:W-:Y:S01]  /*1c80*/  UMOV UR9, UR33 ;  /* 0x0000002100097c82 */ /* 0x000fe20008000000 */
[----:B------:R-:W-:Y:S01]  /*1c90*/  UMOV UR23, UR5 ;  /* 0x0000000500177c82 */ /* 0x000fe20008000000 */
[----:B------:R-:W-:Y:S01]  /*1ca0*/  UMOV UR44, UR13 ;  /* 0x0000000d002c7c82 */ /* 0x000fe20008000000 */
[----:B------:R2:W-:Y:S01]  /*1cb0*/  UTMALDG.3D.2CTA [UR24], [UR42], desc[UR38] ;  /* 0x000026182a0075b4 */ /* 0x0005e20008211000 */
[----:B------:R1:W-:Y:S01]  /*1cc0*/  UTMALDG.3D.2CTA [UR16], [UR40], desc[UR38] ;  /* 0x00002610280075b4 */ /* 0x0003e20008211000 */
[----:B------:R1:W-:Y:S01]  /*1cd0*/  UTMALDG.3D.2CTA [UR8], [UR40], desc[UR38] ;  /* 0x00002608280075b4 */ /* 0x0003e20008211000 */
[----:B--2---:R-:W-:Y:S01]  /*1ce0*/  UIADD3 UR26, UPT, UPT, UR26, 0x80, URZ ;  /* 0x000000801a1a7890 */ /* 0x004fe2000fffe0ff */
[----:B-1----:R-:W-:Y:S11]  /*1cf0*/  BRA.U UP2, `(.L_x_31) ;  /* 0xfffffffd021c7547 */ /* 0x002ff6000b83ffff */
.L_x_25:
[----:B------:R-:W-:Y:S01]  /*1d00*/  ULEA UR8, UR13, UR4, 0x3 ;  /* 0x000000040d087291 */ /* 0x000fe2000f8e18ff */
[----:B------:R-:W-:Y:S01]  /*1d10*/  SHF.L.U32 R2, R17, 0x1f, RZ ;  /* 0x0000001f11027819 */ /* 0x000fe200000006ff */
[----:B------:R-:W-:Y:S01]  /*1d20*/  @!P1 SYNCS.ARRIVE.TRANS64.A1T0 RZ, [UR4+0x68], RZ ;  /* 0x000068ffffff99a7 */ /* 0x000fe20008100004 */
[----:B------:R-:W-:-:S06]  /*1d30*/  UISETP.GT.AND UP0, UPT, UR22, UR21, UPT ;  /* 0x000000151600728c */ /* 0x000fcc000bf04270 */
[----:B--2-4-:R1:W2:Y:S03]  /*1d40*/  SYNCS.PHASECHK.TRANS64.TRYWAIT P0, [UR8+0x18], R2 ;  /* 0x00001802ff0075a7 */ /* 0x0142a60008001108 */
[----:B------:R-:W-:Y:S05]  /*1d50*/  BRA.U !UP0, `(.L_x_32) ;  /* 0x0000000108e87547 */ /* 0x000fea000b800000 */
[----:B------:R-:W-:Y:S01]  /*1d60*/  UIADD3 UR29, UPT, UPT, UR14, UR23, URZ ;  /* 0x000000170e1d7290 */ /* 0x000fe2000fffe0ff */
[----:B------:R-:W-:-:S11]  /*1d70*/  UMOV UR44, UR13 ;  /* 0x0000000d002c7c82 */ /* 0x000fd60008000000 */
.L_x_38:
[----:B------:R-:W-:Y:S01]  /*1d80*/  ULEA UR33, UR44, UR4, 0x3 ;  /* 0x000000042c217291 */ /* 0x000fe2000f8e18ff */
[----:B--2---:R-:W-:Y:S01]  /*1d90*/  @P5 MOV R3, 0x14000 ;  /* 0x0001400000035802 */ /* 0x004fe20000000f00 */
[----:B-12---:R-:W-:Y:S10]  /*1da0*/  @P0 BRA `(.L_x_33) ;  /* 0x00000000000c0947 */ /* 0x006ff40003800000 */
[----:B------:R-:W-:-:S04]  /*1db0*/  SHF.L.U32 R4, R17, 0x1f, RZ ;  /* 0x0000001f11047819 */ /* 0x000fc800000006ff */
[----:B------:R-:W2:Y:S02]  /*1dc0*/  SYNCS.PHASECHK.TRANS64.TRYWAIT P0, [UR33+0x18], R4 ;  /* 0x00001804ff0075a7 */ /* 0x000ea40008001121 */
[----:B--2---:R-:W-:Y:S05]  /*1dd0*/  @!P0 BRA `(.L_x_34) ;  /* 0x0000006000588947 */ /* 0x004fea0003800000 */
.L_x_33:
[----:B------:R2:W-:Y:S01]  /*1de0*/  @P5 SYNCS.ARRIVE.TRANS64 RZ, [UR33], R3 ;  /* 0x00000003ffff59a7 */ /* 0x0005e20008000021 */
[----:B------:R-:W-:-:S04]  /*1df0*/  ULOP3.LUT UR8, UR7, 0x2, URZ, 0xfc, !UPT ;  /* 0x0000000207087892 */ /* 0x000fc8000f8efcff */
[----:B------:R-:W-:-:S09]  /*1e00*/  UISETP.NE.AND UP0, UPT, UR8, 0x2, UPT ;  /* 0x000000020800788c */ /* 0x000fd2000bf05270 */
[----:B------:R-:W-:Y:S05]  /*1e10*/  BRA.U UP0, `(.L_x_35) ;  /* 0x0000000100047547 */ /* 0x000fea000b800000 */
[----:B------:R-:W-:Y:S05]  /*1e20*/  BPT.TRAP 0x1 ;  /* 0x000000040000795c */ /* 0x000fea0000300000 */
.L_x_35:
[----:B------:R-:W-:Y:S04]  /*1e30*/  BSSY.RECONVERGENT B0, `(.L_x_36) ;  /* 0x0000003000007945 */ /* 0x000fe80003800200 */
[----:B------:R-:W-:Y:S05]  /*1e40*/  @!P4 BRA `(.L_x_37) ;  /* 0x000000000004c947 */ /* 0x000fea0003800000 */
[----:B------:R-:W-:Y:S05]  /*1e50*/  BPT.TRAP 0x1 ;  /* 0x000000040000795c */ /* 0x000fea0000300000 */
.L_x_37:
[----:B------:R-:W-:Y:S05]  /*1e60*/  BSYNC.RECONVERGENT B0 ;  /* 0x0000000000007941 */ /* 0x000fea0003800200 */
.L_x_36:
[----:B------:R-:W-:Y:S02]  /*1e70*/  UIADD3 UR13, UPT, UPT, UR44, 0x1, URZ ;  /* 0x000000012c0d7890 */ /* 0x000fe4000fffe0ff */
[----:B------:R-:W-:Y:S02]  /*1e80*/  ULEA UR24, UR44, UR4, 0xf ;  /* 0x000000042c187291 */ /* 0x000fe4000f8e78ff */
[----:B------:R-:W-:Y:S02]  /*1e90*/  UISETP.NE.AND UP0, UPT, UR13, 0x3, UPT ;  /* 0x000000030d00788c */ /* 0x000fe4000bf05270 */
[----:B------:R-:W-:Y:S02]  /*1ea0*/  UIADD3 UR42, UP1, UPT, UR30, 0x80, URZ ;  /* 0x000000801e2a7890 */ /* 0x000fe4000ff3e0ff */
[----:B------:R-:W-:Y:S02]  /*1eb0*/  USEL UR9, URZ, 0x1, UP0 ;  /* 0x00000001ff097887 */ /* 0x000fe40008000000 */
[----:B------:R-:W-:-:S02]  /*1ec0*/  USEL UR13, UR13, URZ, UP0 ;  /* 0x000000ff0d0d7287 */ /* 0x000fc40008000000 */
[----:B------:R-:W-:Y:S02]  /*1ed0*/  USHF.L.U32 UR34, UR23, 0x7, URZ ;  /* 0x0000000717227899 */ /* 0x000fe400080006ff */
[----:B------:R-:W-:Y:S01]  /*1ee0*/  ULEA UR8, UR13, UR4, 0x3 ;  /* 0x000000040d087291 */ /* 0x000fe2000f8e18ff */
[----:B------:R-:W-:Y:S01]  /*1ef0*/  LOP3.LUT R17, R17, UR9, RZ, 0x3c, !PT ;  /* 0x0000000911117c12 */ /* 0x000fe2000f8e3cff */
[----:B------:R-:W-:Y:S02]  /*1f00*/  UIADD3 UR40, UP0, UPT, UR30, 0x180, URZ ;  /* 0x000001801e287890 */ /* 0x000fe4000ff1e0ff */
[----:B------:R-:W-:Y:S01]  /*1f10*/  ULOP3.LUT UR33, UR33, 0xfefffff8, URZ, 0xc0, !UPT ;  /* 0xfefffff821217892 */ /* 0x000fe2000f8ec0ff */
[----:B-1----:R-:W-:Y:S01]  /*1f20*/  SHF.L.U32 R2, R17, 0x1f, RZ ;  /* 0x0000001f11027819 */ /* 0x002fe200000006ff */
[----:B------:R-:W-:Y:S02]  /*1f30*/  UIADD3.X UR43, UPT, UPT, URZ, UR31, URZ, UP1, !UPT ;  /* 0x0000001fff2b7290 */ /* 0x000fe40008ffe4ff */
[----:B------:R-:W-:Y:S01]  /*1f40*/  UIADD3 UR32, UPT, UPT, UR24, 0x6400, URZ ;  /* 0x0000640018207890 */ /* 0x000fe2000fffe0ff */
[----:B------:R4:W1:Y:S01]  /*1f50*/  SYNCS.PHASECHK.TRANS64.TRYWAIT P0, [UR8+0x18], R2 ;  /* 0x00001802ff0075a7 */ /* 0x0008620008001108 */
[----:B------:R-:W-:-:S02]  /*1f60*/  ULEA UR8, UR44, UR4, 0xd ;  /* 0x000000042c087291 */ /* 0x000fc4000f8e68ff */
[----:B------:R-:W-:Y:S02]  /*1f70*/  UIADD3 UR26, UPT, UPT, UR34, 0x40, URZ ;  /* 0x00000040221a7890 */ /* 0x000fe4000fffe0ff */
        /* <DEDUP_REMOVED lines=12> */
[----:B------:R4:W-:Y:S01]  /*2040*/  UTMALDG.3D.2CTA [UR32], [UR42], desc[UR38] ;  /* 0x000026202a0075b4 */ /* 0x0009e20008211000 */
[----:B------:R-:W-:Y:S01]  /*2050*/  UMOV UR11, UR19 ;  /* 0x00000013000b7c82 */ /* 0x000fe20008000000 */
[----:B------:R-:W-:Y:S01]  /*2060*/  UMOV UR12, UR36 ;  /* 0x00000024000c7c82 */ /* 0x000fe20008000000 */
[----:B------:R-:W-:Y:S01]  /*2070*/  UMOV UR9, UR33 ;  /* 0x0000002100097c82 */ /* 0x000fe20008000000 */
[----:B------:R-:W-:Y:S01]  /*2080*/  UMOV UR10, UR26 ;  /* 0x0000001a000a7c82 */ /* 0x000fe20008000000 */
[----:B------:R-:W-:Y:S01]  /*2090*/  UIADD3 UR23, UPT, UPT, UR23, 0x1, URZ ;  /* 0x0000000117177890 */ /* 0x000fe2000fffe0ff */
[----:B------:R-:W-:Y:S01]  /*20a0*/  UMOV UR44, UR13 ;  /* 0x0000000d002c7c82 */ /* 0x000fe20008000000 */
[----:B------:R4:W-:Y:S02]  /*20b0*/  UTMALDG.3D.2CTA [UR24], [UR42], desc[UR38] ;  /* 0x000026182a0075b4 */ /* 0x0009e40008211000 */
[----:B------:R-:W-:Y:S01]  /*20c0*/  UISETP.NE.AND UP0, UPT, UR23, UR29, UPT ;  /* 0x0000001d1700728c */ /* 0x000fe2000bf05270 */
[----:B------:R4:W-:Y:S01]  /*20d0*/  UTMALDG.3D.2CTA [UR16], [UR40], desc[UR38] ;  /* 0x00002610280075b4 */ /* 0x0009e20008211000 */
[----:B------:R4:W-:Y:S07]  /*20e0*/  UTMALDG.3D.2CTA [UR8], [UR40], desc[UR38] ;  /* 0x00002608280075b4 */ /* 0x0009ee0008211000 */
[----:B----4-:R-:W-:Y:S05]  /*20f0*/  BRA.U UP0, `(.L_x_38) ;  /* 0xfffffffd00207547 */ /* 0x010fea000b83ffff */
.L_x_32:
[C---:B-1----:R-:W-:Y:S01]  /*2100*/  LEA R2, R16.reuse, UR4, 0x3 ;  /* 0x0000000410027c11 */ /* 0x042fe2000f8e18ff */
[----:B------:R-:W-:Y:S01]  /*2110*/  NOP ;  /* 0x0000000000007918 */ /* 0x000fe20000000000 */
[----:B--2---:R-:W-:Y:S02]  /*2120*/  SHF.L.U32 R3, R13, 0x1f, RZ ;  /* 0x0000001f0d037819 */ /* 0x004fe400000006ff */
[----:B------:R-:W-:Y:S02]  /*2130*/  LEA R4, R16, UR4, 0x4 ;  /* 0x0000000410047c11 */ /* 0x000fe4000f8e20ff */
[----:B------:R-:W1:Y:S02]  /*2140*/  SYNCS.PHASECHK.TRANS64.TRYWAIT P0, [R2+URZ+0x70], R3 ;  /* 0x00007003020075a7 */ /* 0x000e6400080011ff */
[----:B-1----:R-:W-:Y:S05]  /*2150*/  @!P0 BRA `(.L_x_39) ;  /* 0x0000005c00908947 */ /* 0x002fea0003800000 */
.L_x_135:
[----:B------:R-:W2:Y:S01]  /*2160*/  LDS.128 R4, [R4+0x100] ;  /* 0x0001000004047984 */ /* 0x000ea20000000c00 */
[----:B------:R-:W-:Y:S01]  /*2170*/  ISETP.GE.AND P0, PT, R40, 0x1, PT ;  /* 0x000000012800780c */ /* 0x000fe20003f06270 */
[----:B-1----:R-:W-:Y:S01]  /*2180*/  VIADD R2, R2, 0x80 ;  /* 0x0000008002027836 */ /* 0x002fe20000000000 */
[----:B------:R-:W-:Y:S01]  /*2190*/  @!PT LDS RZ, [RZ] ;  /* 0x00000000fffff984 */ /* 0x000fe20000000800 */
[----:B------:R-:W-:Y:S01]  /*21a0*/  @!PT LDS RZ, [RZ] ;  /* 0x00000000fffff984 */ /* 0x000fe20000000800 */
[----:B------:R-:W-:Y:S01]  /*21b0*/  @!PT LDS RZ, [RZ] ;  /* 0x00000000fffff984 */ /* 0x000fe20000000800 */
[----:B------:R-:W-:Y:S01]  /*21c0*/  @!PT LDS RZ, [RZ] ;  /* 0x00000000fffff984 */ /* 0x000fe20000000800 */
[----:B------:R1:W-:Y:S06]  /*21d0*/  MEMBAR.ALL.CTA ;  /* 0x0000000000007992 */ /* 0x0003ec0000008000 */
[----:B-1----:R-:W1:Y:S01]  /*21e0*/  FENCE.VIEW.ASYNC.S ;  /* 0x00000000000073c6 */ /* 0x002e620000000000 */
[----:B------:R-:W-:-:S04]  /*21f0*/  PRMT R2, RZ, 0x654, R2 ;  /* 0x00000654ff027816 */ /* 0x000fc80000000002 */
[----:B-1----:R1:W-:Y:S01]  /*2200*/  SYNCS.ARRIVE.TRANS64.RED.A1T0 RZ, [R2+URZ], RZ ;  /* 0x000000ff02ff79a7 */ /* 0x0023e200081004ff */
[----:B--2---:R-:W-:-:S13]  /*2210*/  LOP3.LUT P2, RZ, R6, 0x1, RZ, 0xc0, !PT ;  /* 0x0000000106ff7812 */ /* 0x004fda000784c0ff */
[----:B------:R-:W-:Y:S01]  /*2220*/  @P2 SHF.R.U32.HI R3, RZ, 0x10, R5 ;  /* 0x00000010ff032819 */ /* 0x000fe20000011605 */
[----:B------:R-:W-:Y:S01]  /*2230*/  VOTEU.ANY UP0, P2 ;  /* 0x0000000000ff7886 */ /* 0x000fe20001000100 */
[----:B------:R-:W-:Y:S02]  /*2240*/  @P2 MOV R10, R4 ;  /* 0x00000004000a2202 */ /* 0x000fe40000000f00 */
[----:B------:R-:W-:Y:S02]  /*2250*/  @P2 R2UR.BROADCAST UR8, R3 ;  /* 0x00000000030822ca */ /* 0x000fe400008e0000 */
[----:B------:R-:W-:-:S11]  /*2260*/  @P2 LOP3.LUT R9, R5, 0xffff, RZ, 0xc0, !PT ;  /* 0x0000ffff05092812 */ /* 0x000fd600078ec0ff */
[----:B------:R-:W-:Y:S01]  /*2270*/  @UP0 UMOV UR36, UR8 ;  /* 0x0000000800240c82 */ /* 0x000fe20008000000 */
[----:B-1----:R-:W-:Y:S05]  /*2280*/  @!P0 BRA `(.L_x_40) ;  /* 0x0000000000b88947 */ /* 0x002fea0003800000 */
[----:B------:R-:W3:Y:S01]  /*2290*/  LDC.64 R4, c[0x0][0xb18] ;  /* 0x0002c600ff047b82 */ /* 0x000ee20000000a00 */
[----:B------:R-:W-:-:S07]  /*22a0*/  ISETP.NE.AND P3, PT, R40, 0x1, PT ;  /* 0x000000012800780c */ /* 0x000fce0003f65270 */
[----:B------:R-:W1:Y:S08]  /*22b0*/  LDC.64 R6, c[0x0][0xb10] ;  /* 0x0002c400ff067b82 */ /* 0x000e700000000a00 */
[----:B------:R-:W2:Y:S08]  /*22c0*/  LDC R14, c[0x0][0xb20] ;  /* 0x0002c800ff0e7b82 */ /* 0x000eb00000000800 */
[----:B------:R-:W4:Y:S01]  /*22d0*/  LDC R15, c[0x0][0xb0c] ;  /* 0x0002c300ff0f7b82 */ /* 0x000f220000000800 */
[----:B---3--:R-:W-:Y:S01]  /*22e0*/  IMAD.HI.U32 R21, R0, R5, RZ ;  /* 0x0000000500157227 */ /* 0x008fe200078e00ff */
[----:B------:R-:W-:-:S03]  /*22f0*/  ISETP.NE.AND P0, PT, R4, 0x1, PT ;  /* 0x000000010400780c */ /* 0x000fc60003f05270 */
[----:B------:R-:W-:-:S03]  /*2300*/  IMAD.HI.U32 R5, R9, R5, RZ ;  /* 0x0000000509057227 */ /* 0x000fc600078e00ff */
[----:B------:R-:W3:Y:S01]  /*2310*/  LDC.64 R2, c[0x0][0xb28] ;  /* 0x0002ca00ff027b82 */ /* 0x000ee20000000a00 */
[----:B-1----:R-:W-:-:S04]  /*2320*/  IMAD.HI.U32 R22, R8, R6, RZ ;  /* 0x0000000608167227 */ /* 0x002fc800078e00ff */
[----:B------:R-:W-:Y:S01]  /*2330*/  IMAD.HI.U32 R23, R10, R6, RZ ;  /* 0x000000060a177227 */ /* 0x000fe200078e00ff */
[----:B------:R-:W-:Y:S02]  /*2340*/  SHF.R.U32.HI R22, RZ, R7, R22 ;  /* 0x00000007ff167219 */ /* 0x000fe40000011616 */
[-C--:B--2---:R-:W-:Y:S02]  /*2350*/  SHF.R.U32.HI R21, RZ, R14.reuse, R21 ;  /* 0x0000000eff157219 */ /* 0x084fe40000011615 */
[----:B------:R-:W-:Y:S02]  /*2360*/  SHF.R.U32.HI R5, RZ, R14, R5 ;  /* 0x0000000eff057219 */ /* 0x000fe40000011605 */
[----:B------:R-:W-:Y:S02]  /*2370*/  SEL R21, R0, R21, !P0 ;  /* 0x0000001500157207 */ /* 0x000fe40004000000 */
[----:B------:R-:W-:Y:S02]  /*2380*/  SHF.R.U32.HI R23, RZ, R7, R23 ;  /* 0x00000007ff177219 */ /* 0x000fe40000011617 */
[----:B----4-:R-:W-:-:S02]  /*2390*/  ISETP.NE.AND P1, PT, R15, 0x1, PT ;  /* 0x000000010f00780c */ /* 0x010fc40003f25270 */
[----:B------:R-:W-:Y:S02]  /*23a0*/  SEL R5, R9, R5, !P0 ;  /* 0x0000000509057207 */ /* 0x000fe40004000000 */
[----:B------:R-:W-:Y:S02]  /*23b0*/  SEL R22, R8, R22, !P1 ;  /* 0x0000001608167207 */ /* 0x000fe40004800000 */
[----:B------:R-:W-:Y:S01]  /*23c0*/  SEL R23, R10, R23, !P1 ;  /* 0x000000170a177207 */ /* 0x000fe20004800000 */
[----:B---3--:R-:W-:-:S04]  /*23d0*/  IMAD.HI.U32 R20, R21, R2, RZ ;  /* 0x0000000215147227 */ /* 0x008fc800078e00ff */
        /* <DEDUP_REMOVED lines=10> */
[----:B------:R-:W-:-:S04]  /*2480*/  @!P0 IMAD.HI.U32 R7, R23, R2, RZ ;  /* 0x0000000217078227 */ /* 0x000fc800078e00ff */
[----:B------:R-:W-:Y:S01]  /*2490*/  IMAD.MOV R2, RZ, RZ, -R6 ;  /* 0x000000ffff027224 */ /* 0x000fe200078e0a06 */
[----:B------:R-:W-:Y:S02]  /*24a0*/  @!P0 SHF.R.U32.HI R3, RZ, R3, R7 ;  /* 0x00000003ff038219 */ /* 0x000fe40000011607 */
[----:B------:R-:W-:Y:S01]  /*24b0*/  IADD3 R7, PT, PT, -R5, RZ, RZ ;  /* 0x000000ff05077210 */ /* 0x000fe20007ffe1ff */
[----:B------:R-:W-:Y:S01]  /*24c0*/  IMAD R2, R40, R2, R5 ;  /* 0x0000000228027224 */ /* 0x000fe200078e0205 */
        /* <DEDUP_REMOVED lines=10> */
.L_x_40:
[----:B------:R-:W1:Y:S02]  /*2570*/  LDCU UR8, c[0x0][0xb30] ;  /* 0x00016600ff0877ac */ /* 0x000e640008000800 */
[----:B-1----:R-:W-:-:S09]  /*2580*/  UISETP.NE.AND UP0, UPT, UR8, 0x1, UPT ;  /* 0x000000010800788c */ /* 0x002fd2000bf05270 */
[----:B------:R-:W-:Y:S05]  /*2590*/  BRA.U UP0, `(.L_x_41) ;  /* 0x0000000100407547 */ /* 0x000fea000b800000 */
[----:B------:R-:W1:Y:S08]  /*25a0*/  LDC.64 R4, c[0x0][0xb10] ;  /* 0x0002c400ff047b82 */ /* 0x000e700000000a00 */
[----:B------:R-:W2:Y:S08]  /*25b0*/  LDC.64 R2, c[0x0][0xb18] ;  /* 0x0002c600ff027b82 */ /* 0x000eb00000000a00 */
[----:B------:R-:W4:Y:S08]  /*25c0*/  LDC R6, c[0x0][0xb20] ;  /* 0x0002c800ff067b82 */ /* 0x000f300000000800 */
[----:B------:R-:W3:Y:S01]  /*25d0*/  LDC R7, c[0x0][0xb0c] ;  /* 0x0002c300ff077b82 */ /* 0x000ee20000000800 */
[----:B-1----:R-:W-:-:S05]  /*25e0*/  IMAD.HI.U32 R4, R10, R4, RZ ;  /* 0x000000040a047227 */ /* 0x002fca00078e00ff */
[----:B------:R-:W-:Y:S01]  /*25f0*/  SHF.R.U32.HI R4, RZ, R5, R4 ;  /* 0x00000005ff047219 */ /* 0x000fe20000011604 */
[----:B--2---:R-:W-:Y:S01]  /*2600*/  IMAD.HI.U32 R3, R9, R3, RZ ;  /* 0x0000000309037227 */ /* 0x004fe200078e00ff */
[----:B------:R-:W-:-:S04]  /*2610*/  ISETP.NE.AND P0, PT, R2, 0x1, PT ;  /* 0x000000010200780c */ /* 0x000fc80003f05270 */
[----:B----4-:R-:W-:-:S04]  /*2620*/  SHF.R.U32.HI R3, RZ, R6, R3 ;  /* 0x00000006ff037219 */ /* 0x010fc80000011603 */
[----:B------:R-:W-:Y:S02]  /*2630*/  SEL R3, R9, R3, !P0 ;  /* 0x0000000309037207 */ /* 0x000fe40004000000 */
[----:B---3--:R-:W-:-:S04]  /*2640*/  ISETP.NE.AND P1, PT, R7, 0x1, PT ;  /* 0x000000010700780c */ /* 0x008fc80003f25270 */
[----:B------:R-:W-:-:S05]  /*2650*/  SEL R4, R10, R4, !P1 ;  /* 0x000000040a047207 */ /* 0x000fca0004800000 */
[----:B------:R-:W-:Y:S02]  /*2660*/  IMAD.IADD R5, R3, 0x1, -R4 ;  /* 0x0000000103057824 */ /* 0x000fe400078e0a04 */
[----:B------:R-:W-:Y:S02]  /*2670*/  IMAD.IADD R3, R4, 0x1, -R3 ;  /* 0x0000000104037824 */ /* 0x000fe400078e0a03 */
[----:B------:R-:W-:Y:S02]  /*2680*/  IMAD R10, R5, R7, R10 ;  /* 0x00000007050a7224 */ /* 0x000fe400078e020a */
[----:B------:R-:W-:-:S07]  /*2690*/  IMAD R9, R3, R2, R9 ;  /* 0x0000000203097224 */ /* 0x000fce00078e0209 */
.L_x_41:
[----:B------:R-:W-:Y:S01]  /*26a0*/  VIADD R16, R16, 0x1 ;  /* 0x0000000110107836 */ /* 0x000fe20000000000 */
[----:B------:R-:W-:Y:S01]  /*26b0*/  PLOP3.LUT P1, PT, PT, PT, PT, 0x80, 0x8 ;  /* 0x000000000008781c */ /* 0x000fe20003f2f070 */
[----:B------:R-:W-:Y:S02]  /*26c0*/  IMAD.IADD R14, R10, 0x1, R91 ;  /* 0x000000010a0e7824 */ /* 0x000fe400078e025b */
[----:B------:R-:W-:Y:S01]  /*26d0*/  IMAD.IADD R15, R9, 0x1, R90 ;  /* 0x00000001090f7824 */ /* 0x000fe200078e025a */
[----:B------:R-:W-:-:S04]  /*26e0*/  ISETP.NE.AND P0, PT, R16, 0x2, PT ;  /* 0x000000021000780c */ /* 0x000fc80003f05270 */
[----:B------:R-:W-:Y:S02]  /*26f0*/  SEL R2, RZ, 0x1, P0 ;  /* 0x00000001ff027807 */ /* 0x000fe40000000000 */
[----:B------:R-:W-:Y:S02]  /*2700*/  SEL R16, R16, RZ, P0 ;  /* 0x000000ff10107207 */ /* 0x000fe40000000000 */
[----:B------:R-:W-:Y:S01]  /*2710*/  LOP3.LUT R13, R13, R2, RZ, 0x3c, !PT ;  /* 0x000000020d0d7212 */ /* 0x000fe200078e3cff */
[----:B------:R-:W-:Y:S06]  /*2720*/  @P2 BRA `(.L_x_42) ;  /* 0xfffffff000002947 */ /* 0x000fec000383ffff */
[----:B------:R-:W-:Y:S01]  /*2730*/  UIADD3 UR4, UPT, UPT, UR4, 0x18, URZ ;  /* 0x0000001804047890 */ /* 0x000fe2000fffe0ff */
[----:B------:R-:W-:-:S03]  /*2740*/  SHF.L.U32 R2, R17, 0x1f, RZ ;  /* 0x0000001f11027819 */ /* 0x000fc600000006ff */
[----:B------:R-:W-:-:S09]  /*2750*/  ULEA UR5, UR13, UR4, 0x3 ;  /* 0x000000040d057291 */ /* 0x000fd2000f8e18ff */
[----:B------:R-:W1:Y:S02]  /*2760*/  SYNCS.PHASECHK.TRANS64.TRYWAIT P0, [UR5], R2 ;  /* 0x00000002ff0075a7 */ /* 0x000e640008001105 */
[----:B-1----:R-:W-:Y:S05]  /*2770*/  @!P0 BRA `(.L_x_43) ;  /* 0x00000058001c8947 */ /* 0x002fea0003800000 */
.L_x_137:
[----:B------:R-:W-:-:S04]  /*2780*/  UIADD3 UR6, UPT, UPT, UR13, 0x1, URZ ;  /* 0x000000010d067890 */ /* 0x000fc8000fffe0ff */
[----:B------:R-:W-:-:S04]  /*2790*/  UISETP.NE.AND UP0, UPT, UR6, 0x3, UPT ;  /* 0x000000030600788c */ /* 0x000fc8000bf05270 */
[----:B------:R-:W-:Y:S02]  /*27a0*/  USEL UR7, URZ, 0x1, UP0 ;  /* 0x00000001ff077887 */ /* 0x000fe40008000000 */
[----:B------:R-:W-:-:S04]  /*27b0*/  USEL UR6, UR6, URZ, UP0 ;  /* 0x000000ff06067287 */ /* 0x000fc80008000000 */
[----:B------:R-:W-:Y:S01]  /*27c0*/  ULEA UR5, UR6, UR4, 0x3 ;  /* 0x0000000406057291 */ /* 0x000fe2000f8e18ff */
[----:B------:R-:W-:-:S04]  /*27d0*/  LOP3.LUT R17, R17, UR7, RZ, 0x3c, !PT ;  /* 0x0000000711117c12 */ /* 0x000fc8000f8e3cff */
[----:B-1----:R-:W-:-:S04]  /*27e0*/  SHF.L.U32 R2, R17, 0x1f, RZ ;  /* 0x0000001f11027819 */ /* 0x002fc800000006ff */
[----:B------:R-:W1:Y:S02]  /*27f0*/  SYNCS.PHASECHK.TRANS64.TRYWAIT P0, [UR5], R2 ;  /* 0x00000002ff0075a7 */ /* 0x000e640008001105 */
[----:B-1----:R-:W-:Y:S05]  /*2800*/  @!P0 BRA `(.L_x_44) ;  /* 0x0000005800108947 */ /* 0x002fea0003800000 */
.L_x_139:
[----:B------:R-:W-:-:S04]  /*2810*/  UIADD3 UR6, UPT, UPT, UR6, 0x1, URZ ;  /* 0x0000000106067890 */ /* 0x000fc8000fffe0ff */
[----:B------:R-:W-:-:S04]  /*2820*/  UISETP.NE.AND UP0, UPT, UR6, 0x3, UPT ;  /* 0x000000030600788c */ /* 0x000fc8000bf05270 */
[----:B------:R-:W-:Y:S02]  /*2830*/  USEL UR5, URZ, 0x1, UP0 ;  /* 0x00000001ff057887 */ /* 0x000fe40008000000 */
[----:B------:R-:W-:-:S04]  /*2840*/  USEL UR6, UR6, URZ, UP0 ;  /* 0x000000ff06067287 */ /* 0x000fc80008000000 */
[----:B------:R-:W-:Y:S01]  /*2850*/  ULEA UR6, UR6, UR4, 0x3 ;  /* 0x0000000406067291 */ /* 0x000fe2000f8e18ff */
[----:B-1----:R-:W-:-:S04]  /*2860*/  LOP3.LUT R2, R17, UR5, RZ, 0x3c, !PT ;  /* 0x0000000511027c12 */ /* 0x002fc8000f8e3cff */
[----:B------:R-:W-:Y:S01]  /*2870*/  SHF.L.U32 R2, R2, 0x1f, RZ ;  /* 0x0000001f02027819 */ /* 0x000fe200000006ff */
[----:B---3--:R-:W-:-:S07]  /*2880*/  IMAD.U32 R0, RZ, RZ, UR6 ;  /* 0x00000006ff007e24 */ /* 0x008fce000f8e00ff */
.L_x_45:
[----:B-1----:R1:W2:Y:S02]  /*2890*/  SYNCS.PHASECHK.TRANS64.TRYWAIT P0, [R0+URZ], R2 ;  /* 0x00000002000075a7 */ /* 0x0022a400080011ff */
[----:B--2---:R-:W-:Y:S05]  /*28a0*/  @!P0 NANOSLEEP.SYNCS 0x989680 ;  /* 0x009896800000895d */ /* 0x004fea0003900000 */
[----:B------:R-:W2:Y:S02]  /*28b0*/  @!P0 SYNCS.PHASECHK.TRANS64 P0, [R0+URZ], R2 ;  /* 0x00000002000085a7 */ /* 0x000ea400080010ff */
[----:B--2---:R-:W-:Y:S05]  /*28c0*/  @P0 EXIT ;  /* 0x000000000000094d */ /* 0x004fea0003800000 */
[----:B------:R-:W-:Y:S05]  /*28d0*/  BRA `(.L_x_45) ;  /* 0xfffffffc00ec7947 */ /* 0x000fea000383ffff */
.L_x_22:
[----:B------:R-:W-:-:S04]  /*28e0*/  UISETP.NE.AND UP1, UPT, UR37, URZ, UPT ;  /* 0x000000ff2500728c */ /* 0x000fc8000bf25270 */
[----:B------:R-:W-:-:S09]  /*28f0*/  UISETP.NE.OR UP1, UPT, UR10, 0x1, UP1 ;  /* 0x000000010a00788c */ /* 0x000fd20008f25670 */
[----:B------:R-:W-:Y:S05]  /*2900*/  BRA.U UP1, `(.L_x_46) ;  /* 0x00000005014c7547 */ /* 0x000fea000b800000 */
[----:B------:R-:W-:Y:S01]  /*2910*/  HFMA2 R11, -RZ, RZ, 0, 0 ;  /* 0x00000000ff0b7431 */ /* 0x000fe200000001ff */
[----:B------:R-:W-:Y:S01]  /*2920*/  ISETP.GE.U32.AND P2, PT, R10, 0x2, PT ;  /* 0x000000020a00780c */ /* 0x000fe20003f46070 */
[----:B------:R-:W-:Y:S01]  /*2930*/  IMAD.MOV.U32 R12, RZ, RZ, 0x1 ;  /* 0x00000001ff0c7424 */ /* 0x000fe200078e00ff */
[----:B------:R-:W-:Y:S01]  /*2940*/  CS2R R8, SRZ ;  /* 0x0000000000087805 */ /* 0x000fe2000001ff00 */
[----:B------:R-:W-:Y:S01]  /*2950*/  IMAD.MOV.U32 R3, RZ, RZ, RZ ;  /* 0x000000ffff037224 */ /* 0x000fe200078e00ff */
[----:B------:R-:W-:Y:S01]  /*2960*/  UMOV UR4, 0x400 ;  /* 0x0000040000047882 */ /* 0x000fe20000000000 */
[----:B------:R-:W-:Y:S01]  /*2970*/  UMOV UR6, URZ ;  /* 0x000000ff00067c82 */ /* 0x000fe20008000000 */
[----:B------:R-:W-:-:S12]  /*2980*/  ULEA UR37, UR37, UR4, 0x18 ;  /* 0x0000000425257291 */ /* 0x000fd8000f8ec0ff */
.L_x_50:
[----:B------:R-:W-:Y:S02]  /*2990*/  LEA R0, R3, UR37, 0x3 ;  /* 0x0000002503007c11 */ /* 0x000fe4000f8e18ff */
[----:B------:R-:W-:-:S03]  /*29a0*/  SHF.L.U32 R4, R8, 0x1f, RZ ;  /* 0x0000001f08047819 */ /* 0x000fc600000006ff */
[----:B------:R-:W-:Y:S01]  /*29b0*/  VIADD R5, R0, 0xe0 ;  /* 0x000000e000057836 */ /* 0x000fe20000000000 */
[----:B------:R-:W1:Y:S02]  /*29c0*/  SYNCS.PHASECHK.TRANS64.TRYWAIT P0, [R0+URZ+0xd0], R4 ;  /* 0x0000d004000075a7 */ /* 0x000e6400080011ff */
[----:B-1----:R-:W-:Y:S05]  /*29d0*/  @!P0 BRA `(.L_x_47) ;  /* 0x0000005400b48947 */ /* 0x002fea0003800000 */
.L_x_140:
[----:B------:R-:W-:Y:S01]  /*29e0*/  ULEA UR5, UR6, UR37, 0x3 ;  /* 0x0000002506057291 */ /* 0x000fe2000f8e18ff */
[----:B-1----:R-:W-:Y:S01]  /*29f0*/  PRMT R0, RZ, 0x654, R5 ;  /* 0x00000654ff007816 */ /* 0x002fe20000000005 */
[----:B------:R-:W-:Y:S01]  /*2a00*/  @!P2 IMAD.MOV.U32 R4, RZ, RZ, 0x10 ;  /* 0x00000010ff04a424 */ /* 0x000fe200078e00ff */
[----:B------:R-:W-:Y:S01]  /*2a10*/  SHF.L.U32 R5, R12, 0x1f, RZ ;  /* 0x0000001f0c057819 */ /* 0x000fe200000006ff */
[----:B------:R-:W-:Y:S01]  /*2a20*/  UIADD3 UR4, UPT, UPT, UR5, 0x70, URZ ;  /* 0x0000007005047890 */ /* 0x000fe2000fffe0ff */
[----:B------:R1:W-:Y:S05]  /*2a30*/  SYNCS.ARRIVE.TRANS64.RED.A1T0 RZ, [R0+URZ], RZ ;  /* 0x000000ff00ff79a7 */ /* 0x0003ea00081004ff */
[----:B------:R-:W-:Y:S01]  /*2a40*/  IMAD.U32 R6, RZ, RZ, UR4 ;  /* 0x00000004ff067e24 */ /* 0x000fe2000f8e00ff */
[----:B------:R-:W2:Y:S04]  /*2a50*/  SYNCS.PHASECHK.TRANS64.TRYWAIT P0, [UR5+0x80], R5 ;  /* 0x00008005ff0075a7 */ /* 0x000ea80008001105 */
[----:B------:R-:W-:Y:S01]  /*2a60*/  PRMT R6, R10, 0x654, R6 ;  /* 0x000006540a067816 */ /* 0x000fe20000000006 */
[----:B-12---:R-:W-:Y:S06]  /*2a70*/  @!P0 BRA `(.L_x_48) ;  /* 0x0000005400a08947 */ /* 0x006fec0003800000 */
.L_x_142:
[----:B------:R-:W-:Y:S01]  /*2a80*/  ULEA UR4, UR6, UR37, 0x4 ;  /* 0x0000002506047291 */ /* 0x000fe2000f8e20ff */
[----:B------:R-:W-:Y:S01]  /*2a90*/  SEL R2, R6, R2, !P2 ;  /* 0x0000000206027207 */ /* 0x000fe20005000000 */
[----:B------:R-:W-:Y:S01]  /*2aa0*/  UIADD3 UR5, UPT, UPT, UR5, 0x70, URZ ;  /* 0x0000007005057890 */ /* 0x000fe2000fffe0ff */
[----:B-1----:R-:W-:Y:S01]  /*2ab0*/  LEA R0, R11, UR37, 0x3 ;  /* 0x000000250b007c11 */ /* 0x002fe2000f8e18ff */
[----:B------:R-:W-:Y:S01]  /*2ac0*/  UIADD3 UR4, UPT, UPT, UR4, 0x100, URZ ;  /* 0x0000010004047890 */ /* 0x000fe2000fffe0ff */
[----:B------:R1:W-:Y:S01]  /*2ad0*/  @!P2 SYNCS.ARRIVE.TRANS64.RED RZ, [R2+URZ], R4 ;  /* 0x0000000402ffa9a7 */ /* 0x0003e200080004ff */
[----:B------:R-:W-:Y:S01]  /*2ae0*/  UIADD3 UR6, UPT, UPT, UR6, 0x1, URZ ;  /* 0x0000000106067890 */ /* 0x000fe2000fffe0ff */
[----:B------:R-:W-:-:S03]  /*2af0*/  VIADD R3, R3, 0x1 ;  /* 0x0000000103037836 */ /* 0x000fc60000000000 */
[----:B------:R-:W-:Y:S02]  /*2b00*/  UISETP.NE.AND UP0, UPT, UR6, 0x2, UPT ;  /* 0x000000020600788c */ /* 0x000fe4000bf05270 */
[----:B------:R-:W-:Y:S01]  /*2b10*/  ISETP.NE.AND P0, PT, R3, 0x2, PT ;  /* 0x000000020300780c */ /* 0x000fe20003f05270 */
[----:B------:R-:W-:Y:S06]  /*2b20*/  UGETNEXTWORKID.BROADCAST [UR4], [UR5] ;  /* 0x00000000040073ca */ /* 0x000fec0008000100 */
[----:B------:R-:W-:Y:S02]  /*2b30*/  USEL UR4, URZ, 0x1, UP0 ;  /* 0x00000001ff047887 */ /* 0x000fe40008000000 */
[----:B------:R-:W-:-:S04]  /*2b40*/  USEL UR6, UR6, URZ, UP0 ;  /* 0x000000ff06067287 */ /* 0x000fc80008000000 */
[----:B------:R-:W-:Y:S02]  /*2b50*/  LOP3.LUT R12, R12, UR4, RZ, 0x3c, !PT ;  /* 0x000000040c0c7c12 */ /* 0x000fe4000f8e3cff */
[----:B-1----:R-:W-:-:S04]  /*2b60*/  SHF.L.U32 R4, R9, 0x1f, RZ ;  /* 0x0000001f09047819 */ /* 0x002fc800000006ff */
[----:B------:R-:W1:Y:S02]  /*2b70*/  SYNCS.PHASECHK.TRANS64.TRYWAIT P1, [R0+URZ+0x70], R4 ;  /* 0x00007004000075a7 */ /* 0x000e6400080211ff */
[----:B-1----:R-:W-:Y:S05]  /*2b80*/  @!P1 BRA `(.L_x_49) ;  /* 0x0000005400749947 */ /* 0x002fea0003800000 */
.L_x_143:
[----:B-1----:R-:W-:Y:S01]  /*2b90*/  LEA R4, R11, UR37, 0x4 ;  /* 0x000000250b047c11 */ /* 0x002fe2000f8e20ff */
[----:B------:R-:W-:Y:S01]  /*2ba0*/  VIADD R0, R0, 0x80 ;  /* 0x0000008000007836 */ /* 0x000fe20000000000 */
[----:B------:R-:W-:Y:S01]  /*2bb0*/  SEL R3, R3, RZ, P0 ;  /* 0x000000ff03037207 */ /* 0x000fe20000000000 */
[----:B------:R-:W-:-:S03]  /*2bc0*/  VIADD R11, R11, 0x1 ;  /* 0x000000010b0b7836 */ /* 0x000fc60000000000 */
[----:B------:R-:W1:Y:S01]  /*2bd0*/  LDS.128 R4, [R4+0x100] ;  /* 0x0001000004047984 */ /* 0x000e620000000c00 */
[----:B------:R-:W-:Y:S02]  /*2be0*/  PRMT R0, RZ, 0x654, R0 ;  /* 0x00000654ff007816 */ /* 0x000fe40000000000 */
[C---:B------:R-:W-:Y:S01]  /*2bf0*/  ISETP.NE.AND P1, PT, R11.reuse, 0x2, PT ;  /* 0x000000020b00780c */ /* 0x040fe20003f25270 */
[----:B------:R-:W-:Y:S01]  /*2c00*/  @!PT LDS RZ, [RZ] ;  /* 0x00000000fffff984 */ /* 0x000fe20000000800 */
[----:B------:R-:W-:Y:S01]  /*2c10*/  @!PT LDS RZ, [RZ] ;  /* 0x00000000fffff984 */ /* 0x000fe20000000800 */
[----:B------:R-:W-:Y:S01]  /*2c20*/  @!PT LDS RZ, [RZ] ;  /* 0x00000000fffff984 */ /* 0x000fe20000000800 */
[----:B------:R-:W-:Y:S01]  /*2c30*/  @!PT LDS RZ, [RZ] ;  /* 0x00000000fffff984 */ /* 0x000fe20000000800 */
[----:B------:R2:W-:Y:S06]  /*2c40*/  MEMBAR.ALL.CTA ;  /* 0x0000000000007992 */ /* 0x0005ec0000008000 */
[----:B--2---:R-:W2:Y:S01]  /*2c50*/  FENCE.VIEW.ASYNC.S ;  /* 0x00000000000073c6 */ /* 0x004ea20000000000 */
[----:B------:R-:W-:Y:S01]  /*2c60*/  SEL R11, R11, RZ, P1 ;  /* 0x000000ff0b0b7207 */ /* 0x000fe20000800000 */
[----:B--2---:R2:W-:Y:S01]  /*2c70*/  SYNCS.ARRIVE.TRANS64.RED.A1T0 RZ, [R0+URZ], RZ ;  /* 0x000000ff00ff79a7 */ /* 0x0045e200081004ff */
[----:B-1----:R-:W-:-:S02]  /*2c80*/  LOP3.LUT P3, RZ, R6, 0x1, RZ, 0xc0, !PT ;  /* 0x0000000106ff7812 */ /* 0x002fc4000786c0ff */
[----:B------:R-:W-:-:S04]  /*2c90*/  SEL R4, RZ, 0x1, P1 ;  /* 0x00000001ff047807 */ /* 0x000fc80000800000 */
[----:B------:R-:W-:Y:S02]  /*2ca0*/  LOP3.LUT R9, R9, R4, RZ, 0x3c, !PT ;  /* 0x0000000409097212 */ /* 0x000fe400078e3cff */
[----:B--2---:R-:W-:-:S04]  /*2cb0*/  SEL R0, RZ, 0x1, P0 ;  /* 0x00000001ff007807 */ /* 0x004fc80000000000 */
[----:B------:R-:W-:Y:S01]  /*2cc0*/  LOP3.LUT R8, R8, R0, RZ, 0x3c, !PT ;  /* 0x0000000008087212 */ /* 0x000fe200078e3cff */
[----:B------:R-:W-:Y:S06]  /*2cd0*/  @P3 BRA `(.L_x_50) ;  /* 0xfffffffc002c3947 */ /* 0x000fec000383ffff */
[----:B------:R-:W-:Y:S01]  /*2ce0*/  ULEA UR5, UR6, UR37, 0x3 ;  /* 0x0000002506057291 */ /* 0x000fe2000f8e18ff */
[----:B------:R-:W-:-:S08]  /*2cf0*/  SHF.L.U32 R2, R12, 0x1f, RZ ;  /* 0x0000001f0c027819 */ /* 0x000fd000000006ff */
[----:B------:R-:W1:Y:S02]  /*2d00*/  SYNCS.PHASECHK.TRANS64 P0, [UR5+0x80], R2 ;  /* 0x00008002ff0075a7 */ /* 0x000e640008001005 */
[----:B-1----:R-:W-:Y:S05]  /*2d10*/  @P0 BRA `(.L_x_51) ;  /* 0x0000000000080947 */ /* 0x002fea0003800000 */
[----:B------:R-:W1:Y:S02]  /*2d20*/  SYNCS.PHASECHK.TRANS64.TRYWAIT P0, [UR5+0x80], R2 ;  /* 0x00008002ff0075a7 */ /* 0x000e640008001105 */
[----:B-1----:R-:W-:Y:S05]  /*2d30*/  @!P0 BRA `(.L_x_52) ;  /* 0x00000054001c8947 */ /* 0x002fea0003800000 */
.L_x_51:
[----:B------:R-:W-:-:S04]  /*2d40*/  UIADD3 UR4, UPT, UPT, UR6, 0x1, URZ ;  /* 0x0000000106047890 */ /* 0x000fc8000fffe0ff */
[----:B------:R-:W-:-:S04]  /*2d50*/  UISETP.NE.AND UP0, UPT, UR4, 0x2, UPT ;  /* 0x000000020400788c */ /* 0x000fc8000bf05270 */
[----:B------:R-:W-:Y:S02]  /*2d60*/  USEL UR7, URZ, 0x1, UP0 ;  /* 0x00000001ff077887 */ /* 0x000fe40008000000 */
[----:B------:R-:W-:-:S04]  /*2d70*/  USEL UR4, UR4, URZ, UP0 ;  /* 0x000000ff04047287 */ /* 0x000fc80008000000 */
[----:B------:R-:W-:Y:S01]  /*2d80*/  ULEA UR4, UR4, UR37, 0x3 ;  /* 0x0000002504047291 */ /* 0x000fe2000f8e18ff */
[----:B-1----:R-:W-:-:S04]  /*2d90*/  LOP3.LUT R2, R12, UR7, RZ, 0x3c, !PT ;  /* 0x000000070c027c12 */ /* 0x002fc8000f8e3cff */
[----:B------:R-:W-:-:S04]  /*2da0*/  SHF.L.U32 R0, R2, 0x1f, RZ ;  /* 0x0000001f02007819 */ /* 0x000fc800000006ff */
[----:B------:R-:W1:Y:S02]  /*2db0*/  SYNCS.PHASECHK.TRANS64 P0, [UR4+0x80], R0 ;  /* 0x00008000ff0075a7 */ /* 0x000e640008001004 */
[----:B-1----:R-:W-:Y:S05]  /*2dc0*/  @P0 EXIT ;  /* 0x000000000000094d */ /* 0x002fea0003800000 */
[----:B------:R-:W-:Y:S02]  /*2dd0*/  SHF.L.U32 R2, R2, 0x1f, RZ ;  /* 0x0000001f02027819 */ /* 0x000fe400000006ff */
[----:B------:R-:W-:-:S07]  /*2de0*/  MOV R0, UR4 ;  /* 0x0000000400007c02 */ /* 0x000fce0008000f00 */
.L_x_53:
[----:B-1----:R1:W2:Y:S02]  /*2df0*/  SYNCS.PHASECHK.TRANS64.TRYWAIT P0, [R0+URZ+0x80], R2 ;  /* 0x00008002000075a7 */ /* 0x0022a400080011ff */
[----:B--2---:R-:W-:Y:S05]  /*2e00*/  @!P0 NANOSLEEP.SYNCS 0x989680 ;  /* 0x009896800000895d */ /* 0x004fea0003900000 */
[----:B------:R-:W2:Y:S02]  /*2e10*/  @!P0 SYNCS.PHASECHK.TRANS64 P0, [R0+URZ+0x80], R2 ;  /* 0x00008002000085a7 */ /* 0x000ea400080010ff */
[----:B--2---:R-:W-:Y:S05]  /*2e20*/  @P0 EXIT ;  /* 0x000000000000094d */ /* 0x004fea0003800000 */
[----:B------:R-:W-:Y:S05]  /*2e30*/  BRA `(.L_x_53) ;  /* 0xfffffffc00ec7947 */ /* 0x000fea000383ffff */
.L_x_46:
[----:B------:R-:W-:Y:S05]  /*2e40*/  BRA.U UP4, `(.L_x_54) ;  /* 0x0000001504487547 */ /* 0x000fea000b800000 */
[----:B------:R-:W-:Y:S01]  /*2e50*/  UMOV UR6, 0x40 ;  /* 0x0000004000067882 */ /* 0x000fe20000000000 */
[----:B------:R-:W-:Y:S01]  /*2e60*/  NOP ;  /* 0x0000000000007918 */ /* 0x000fe20000000000 */
[----:B------:R-:W-:Y:S01]  /*2e70*/  ULEA UR6, UR37, UR6, 0x18 ;  /* 0x0000000625067291 */ /* 0x000fe2000f8ec0ff */
[----:B------:R-:W-:Y:S02]  /*2e80*/  UMOV UR7, 0x400 ;  /* 0x0000040000077882 */ /* 0x000fe40000000000 */
[----:B------:R-:W-:-:S06]  /*2e90*/  ULEA UR37, UR37, UR7, 0x18 ;  /* 0x0000000725257291 */ /* 0x000fcc000f8ec0ff */
[----:B------:R-:W1:Y:S02]  /*2ea0*/  LDS.U8 R2, [UR6+0x1c] ;  /* 0x00001c06ff027984 */ /* 0x000e640008000000 */
[----:B-1----:R-:W-:-:S13]  /*2eb0*/  ISETP.NE.AND P0, PT, R2, RZ, PT ;  /* 0x000000ff0200720c */ /* 0x002fda0003f05270 */
[----:B------:R-:W-:Y:S05]  /*2ec0*/  @P0 BRA `(.L_x_55) ;  /* 0x0000000400080947 */ /* 0x000fea0003800000 */
[----:B------:R-:W-:Y:S02]  /*2ed0*/  UISETP.NE.U32.AND UP0, UPT, UR5, 0x1, UPT ;  /* 0x000000010500788c */ /* 0x000fe4000bf05070 */
[----:B------:R-:W-:-:S07]  /*2ee0*/  UIADD3 UR8, UPT, UPT, UR6, 0x8, URZ ;  /* 0x0000000806087890 */ /* 0x000fce000fffe0ff */
[----:B------:R-:W-:Y:S05]  /*2ef0*/  BRA.U !UP0, `(.L_x_56) ;  /* 0x00000001089c7547 */ /* 0x000fea000b800000 */
[----:B------:R-:W-:Y:S01]  /*2f00*/  ELECT P0, URZ, PT ;  /* 0x0000000000ff782f */ /* 0x000fe20003800000 */
[----:B------:R-:W-:-:S12]  /*2f10*/  BSSY B0, `(.L_x_56) ;  /* 0x0000025000007945 */ /* 0x000fd80003800000 */
[----:B------:R-:W-:Y:S05]  /*2f20*/  @!P0 BRA `(.L_x_57) ;  /* 0x00000000008c8947 */ /* 0x000fea0003800000 */
[----:B------:R-:W-:-:S05]  /*2f30*/  UMOV UR7, 0x10 ;  /* 0x0000001000077882 */ /* 0x000fca0000000000 */
[----:B------:R-:W-:Y:S04]  /*2f40*/  DEPBAR.LE SB1, 0x36 ;  /* 0x00009d800000791a */ /* 0x000fe80000000000 */
[----:B------:R-:W1:Y:S02]  /*2f50*/  UTCATOMSWS.2CTA.FIND_AND_SET.ALIGN UP1, UR7, UR7 ;  /* 0x00000007000775e3 */ /* 0x000e640008220800 */
[----:B-1----:R-:W-:Y:S01]  /*2f60*/  MOV R10, UR7 ;  /* 0x00000007000a7c02 */ /* 0x002fe20008000f00 */
[----:B------:R-:W-:Y:S06]  /*2f70*/  BRA.U UP1, `(.L_x_58) ;  /* 0x0000000101187547 */ /* 0x000fec000b800000 */
.L_x_59:
[----:B------:R-:W-:Y:S05]  /*2f80*/  NANOSLEEP 0x64 ;  /* 0x000000640000795d */ /* 0x000fea0003800000 */
[----:B------:R-:W-:-:S05]  /*2f90*/  UMOV UR7, 0x10 ;  /* 0x0000001000077882 */ /* 0x000fca0000000000 */
[----:B------:R-:W-:Y:S04]  /*2fa0*/  DEPBAR.LE SB1, 0x36 ;  /* 0x00009d800000791a */ /* 0x000fe80000000000 */
[----:B------:R-:W1:Y:S02]  /*2fb0*/  UTCATOMSWS.2CTA.FIND_AND_SET.ALIGN UP1, UR7, UR7 ;  /* 0x00000007000775e3 */ /* 0x000e640008220800 */
[----:B-1----:R-:W-:Y:S01]  /*2fc0*/  MOV R10, UR7 ;  /* 0x00000007000a7c02 */ /* 0x002fe20008000f00 */
[----:B------:R-:W-:Y:S05]  /*2fd0*/  BRA.U !UP1, `(.L_x_59) ;  /* 0xfffffffd09e87547 */ /* 0x000fea000b83ffff */
.L_x_58:
[----:B------:R-:W1:Y:S01]  /*2fe0*/  LDS R5, [UR6+0x10] ;  /* 0x00001006ff057984 */ /* 0x000e620008000800 */
[----:B------:R-:W-:Y:S01]  /*2ff0*/  IMAD.U32 R3, RZ, RZ, UR37 ;  /* 0x00000025ff037e24 */ /* 0x000fe2000f8e00ff */
[----:B------:R-:W-:-:S03]  /*3000*/  MOV R2, UR4 ;  /* 0x0000000400027c02 */ /* 0x000fc60008000f00 */
[----:B------:R-:W-:Y:S01]  /*3010*/  VIADD R3, R3, 0x120 ;  /* 0x0000012003037836 */ /* 0x000fe20000000000 */
[----:B-1----:R-:W-:-:S04]  /*3020*/  SHF.L.U32 R5, R5, 0x1f, RZ ;  /* 0x0000001f05057819 */ /* 0x002fc800000006ff */
[----:B------:R-:W1:Y:S02]  /*3030*/  SYNCS.PHASECHK.TRANS64.TRYWAIT P0, [UR6+0x8], R5 ;  /* 0x00000805ff0075a7 */ /* 0x000e640008001106 */
[----:B-1----:R-:W-:Y:S05]  /*3040*/  @P0 BRA `(.L_x_60) ;  /* 0x0000000000080947 */ /* 0x002fea0003800000 */
[----:B------:R-:W1:Y:S02]  /*3050*/  SYNCS.PHASECHK.TRANS64.TRYWAIT P0, [UR6+0x8], R5 ;  /* 0x00000805ff0075a7 */ /* 0x000e640008001106 */
[----:B-1----:R-:W-:Y:S05]  /*3060*/  @!P0 BRA `(.L_x_61) ;  /* 0x0000005000688947 */ /* 0x002fea0003800000 */
.L_x_60:
[----:B-1----:R-:W-:Y:S01]  /*3070*/  HFMA2 R4, -RZ, RZ, 0, 5.9604644775390625e-08 ;  /* 0x00000001ff047431 */ /* 0x002fe200000001ff */
[----:B------:R-:W-:Y:S01]  /*3080*/  UPRMT UR7, UR4, 0x654, UR8 ;  /* 0x0000065404077896 */ /* 0x000fe20008000008 */
[----:B------:R-:W-:Y:S01]  /*3090*/  IMAD.MOV.U32 R7, RZ, RZ, 0xffff ;  /* 0x0000ffffff077424 */ /* 0x000fe200078e00ff */
[----:B------:R-:W-:Y:S01]  /*30a0*/  PRMT R2, R2, 0x654, R3 ;  /* 0x0000065402027816 */ /* 0x000fe20000000003 */
[----:B------:R-:W-:Y:S02]  /*30b0*/  IMAD.MOV.U32 R5, RZ, RZ, 0x4 ;  /* 0x00000004ff057424 */ /* 0x000fe400078e00ff */
[----:B------:R-:W-:Y:S01]  /*30c0*/  IMAD.SHL.U32 R9, R10, 0x20, RZ ;  /* 0x000000200a097824 */ /* 0x000fe200078e00ff */
[----:B------:R-:W-:Y:S02]  /*30d0*/  MOV R3, UR7 ;  /* 0x0000000700037c02 */ /* 0x000fe40008000f00 */
[-C--:B------:R-:W-:Y:S01]  /*30e0*/  SHF.L.U32 R7, R7, R10.reuse, RZ ;  /* 0x0000000a07077219 */ /* 0x080fe200000006ff */
[----:B------:R1:W-:Y:S01]  /*30f0*/  SYNCS.ARRIVE.TRANS64.RED RZ, [UR7], R5 ;  /* 0x00000005ffff79a7 */ /* 0x0003e20008000407 */
[----:B------:R-:W-:Y:S01]  /*3100*/  SHF.L.U32 R6, R4, R10, RZ ;  /* 0x0000000a04067219 */ /* 0x000fe200000006ff */
[----:B------:R1:W-:Y:S04]  /*3110*/  STS [UR37+0x120], R9 ;  /* 0x00012009ff007988 */ /* 0x0003e80008000825 */
[----:B------:R1:W-:Y:S04]  /*3120*/  STAS [R2.64], R10 ;  /* 0x0000000a02007dbd */ /* 0x0003e8000c0008ff */
[----:B------:R1:W-:Y:S04]  /*3130*/  ATOMS.OR RZ, [UR6+0x14], R7 ;  /* 0x00001407ffff798c */ /* 0x0003e8000b000006 */
[----:B------:R1:W-:Y:S04]  /*3140*/  ATOMS.OR RZ, [UR6+0x18], R6 ;  /* 0x00001806ffff798c */ /* 0x0003e8000b000006 */
[----:B------:R1:W-:Y:S02]  /*3150*/  ATOMS.XOR RZ, [UR6+0x10], R4 ;  /* 0x00001004ffff798c */ /* 0x0003e4000b800006 */
.L_x_57:
[----:B------:R-:W-:Y:S05]  /*3160*/  BSYNC B0 ;  /* 0x0000000000007941 */ /* 0x000fea0003800000 */
.L_x_56:
[----:B------:R-:W-:Y:S05]  /*3170*/  BRA.U UP0, `(.L_x_62) ;  /* 0x00000001006c7547 */ /* 0x000fea000b800000 */
[----:B------:R-:W-:-:S03]  /*3180*/  UMOV UR7, 0xffffffff ;  /* 0xffffffff00077882 */ /* 0x000fc60000000000 */
[----:B------:R-:W-:Y:S05]  /*3190*/  BRA.DIV UR7, `(.L_x_63) ;  /* 0x0000005207347947 */ /* 0x000fea000b800000 */
[----:B------:R-:W-:-:S13]  /*31a0*/  ELECT P6, URZ, PT ;  /* 0x0000000000ff782f */ /* 0x000fda00038c0000 */
.L_x_147:
[----:B------:R-:W-:Y:S05]  /*31b0*/  @!P6 BRA `(.L_x_62) ;  /* 0x00000000005ce947 */ /* 0x000fea0003800000 */
[----:B-1----:R-:W1:Y:S02]  /*31c0*/  LDS R3, [UR6+0x10] ;  /* 0x00001006ff037984 */ /* 0x002e640008000800 */
[----:B-1----:R-:W-:-:S04]  /*31d0*/  SHF.L.U32 R3, R3, 0x1f, RZ ;  /* 0x0000001f03037819 */ /* 0x002fc800000006ff */
[----:B------:R-:W1:Y:S02]  /*31e0*/  SYNCS.PHASECHK.TRANS64.TRYWAIT P0, [UR6+0x8], R3 ;  /* 0x00000803ff0075a7 */ /* 0x000e640008001106 */
[----:B-1----:R-:W-:Y:S05]  /*31f0*/  @P0 BRA `(.L_x_64) ;  /* 0x0000000000080947 */ /* 0x002fea0003800000 */
[----:B------:R-:W1:Y:S02]  /*3200*/  SYNCS.PHASECHK.TRANS64.TRYWAIT P0, [UR6+0x8], R3 ;  /* 0x00000803ff0075a7 */ /* 0x000e640008001106 */
[----:B-1----:R-:W-:Y:S05]  /*3210*/  @!P0 BRA `(.L_x_65) ;  /* 0x0000005000348947 */ /* 0x002fea0003800000 */
.L_x_64:
[----:B------:R-:W2:Y:S01]  /*3220*/  LDS R5, [UR37+0x120] ;  /* 0x00012025ff057984 */ /* 0x000ea20008000800 */
[----:B-1----:R-:W-:Y:S02]  /*3230*/  HFMA2 R2, -RZ, RZ, 0, 5.9604644775390625e-08 ;  /* 0x00000001ff027431 */ /* 0x002fe400000001ff */
[----:B------:R-:W-:Y:S01]  /*3240*/  IMAD.MOV.U32 R3, RZ, RZ, 0xffff ;  /* 0x0000ffffff037424 */ /* 0x000fe200078e00ff */
[----:B------:R-:W-:Y:S01]  /*3250*/  UPRMT UR7, UR4, 0x654, UR8 ;  /* 0x0000065404077896 */ /* 0x000fe20008000008 */
[----:B--2---:R-:W-:-:S03]  /*3260*/  IMAD.SHL.U32 R4, R5, 0x20, RZ ;  /* 0x0000002005047824 */ /* 0x004fc600078e00ff */
[-C--:B------:R-:W-:Y:S02]  /*3270*/  SHF.L.U32 R3, R3, R5.reuse, RZ ;  /* 0x0000000503037219 */ /* 0x080fe400000006ff */
[----:B------:R-:W-:Y:S01]  /*3280*/  SHF.L.U32 R5, R2, R5, RZ ;  /* 0x0000000502057219 */ /* 0x000fe200000006ff */
[----:B------:R2:W-:Y:S04]  /*3290*/  STS [UR37+0x120], R4 ;  /* 0x00012004ff007988 */ /* 0x0005e80008000825 */
[----:B------:R2:W-:Y:S04]  /*32a0*/  ATOMS.OR RZ, [UR6+0x14], R3 ;  /* 0x00001403ffff798c */ /* 0x0005e8000b000006 */
[----:B------:R2:W-:Y:S01]  /*32b0*/  ATOMS.OR RZ, [UR6+0x18], R5 ;  /* 0x00001805ffff798c */ /* 0x0005e2000b000006 */
[----:B------:R-:W-:Y:S03]  /*32c0*/  SYNCS.ARRIVE.TRANS64.RED.A1T0 RZ, [UR7], RZ ;  /* 0x000000ffffff79a7 */ /* 0x000fe60008100407 */
[----:B------:R2:W-:Y:S01]  /*32d0*/  ATOMS.XOR RZ, [UR6+0x10], R2 ;  /* 0x00001002ffff798c */ /* 0x0005e2000b800006 */
[----:B------:R-:W-:Y:S05]  /*32e0*/  BRA `(.L_x_62) ;  /* 0x0000000000107947 */ /* 0x000fea0003800000 */
.L_x_55:
[----:B------:R-:W-:-:S05]  /*32f0*/  MOV R2, 0xffffffff ;  /* 0xffffffff00027802 */ /* 0x000fca0000000f00 */
[----:B------:R1:W-:Y:S02]  /*3300*/  STS [UR37+0x120], R2 ;  /* 0x00012002ff007988 */ /* 0x0003e40008000825 */
[----:B-1----:R-:W-:Y:S02]  /*3310*/  MOV R2, 0x3330 ;  /* 0x0000333000027802 */ /* 0x002fe40000000f00 */
[----:B-----5:R-:W-:Y:S05]  /*3320*/  CALL.REL.NOINC `($__internal_1_$__cuda_sm10x_tcgen05_guardrail_trap_phase_invalid_during_alloc) ;  /* 0x0000005400947944 */ /* 0x020fea0003c00000 */
.L_x_62:
[----:B------:R-:W-:Y:S05]  /*3330*/  WARPSYNC.ALL ;  /* 0x0000000000007948 */ /* 0x000fea0003800000 */
[----:B------:R-:W3:Y:S01]  /*3340*/  S2UR UR7, SR_CgaCtaId ;  /* 0x00000000000779c3 */ /* 0x000ee20000008800 */
[----:B------:R-:W-:Y:S01]  /*3350*/  UMOV UR6, 0x400 ;  /* 0x0000040000067882 */ /* 0x000fe20000000000 */
[----:B------:R-:W-:-:S06]  /*3360*/  NOP ;  /* 0x0000000000007918 */ /* 0x000fcc0000000000 */
[----:B------:R-:W-:Y:S06]  /*3370*/  BAR.ARV 0x6, 0xa0 ;  /* 0x0182800000007b1d */ /* 0x000fec0000002000 */
[----:B------:R-:W4:Y:S01]  /*3380*/  LDCU UR8, c[0x0][0x38c] ;  /* 0x00007180ff0877ac */ /* 0x000f220008000800 */
[----:B------:R-:W-:Y:S01]  /*3390*/  LOP3.LUT R0, R0, 0xffff, RZ, 0xc0, !PT ;  /* 0x0000ffff00007812 */ /* 0x000fe200078ec0ff */
[----:B-1----:R-:W-:Y:S01]  /*33a0*/  IMAD.MOV.U32 R9, RZ, RZ, 0x1 ;  /* 0x00000001ff097424 */ /* 0x002fe200078e00ff */
[----:B------:R-:W-:Y:S01]  /*33b0*/  LOP3.LUT R8, R8, 0xffff, RZ, 0xc0, !PT ;  /* 0x0000ffff08087812 */ /* 0x000fe200078ec0ff */
[----:B------:R-:W-:Y:S01]  /*33c0*/  UMOV UR19, URZ ;  /* 0x000000ff00137c82 */ /* 0x000fe20008000000 */
[----:B------:R-:W-:Y:S01]  /*33d0*/  R2UR UR10, R0 ;  /* 0x00000000000a72ca */ /* 0x000fe200000e0000 */
[----:B------:R-:W-:Y:S01]  /*33e0*/  UMOV UR18, URZ ;  /* 0x000000ff00127c82 */ /* 0x000fe20008000000 */
[----:B------:R-:W-:Y:S01]  /*33f0*/  R2UR UR11, R8 ;  /* 0x00000000080b72ca */ /* 0x000fe200000e0000 */
[----:B------:R-:W-:Y:S01]  /*3400*/  IMAD.MOV.U32 R8, RZ, RZ, RZ ;  /* 0x000000ffff087224 */ /* 0x000fe200078e00ff */
[----:B------:R-:W-:Y:S01]  /*3410*/  UMOV UR17, URZ ;  /* 0x000000ff00117c82 */ /* 0x000fe20008000000 */
[----:B---3--:R-:W-:-:S02]  /*3420*/  ULEA UR7, UR7, UR6, 0x18 ;  /* 0x0000000607077291 */ /* 0x008fc4000f8ec0ff */
[----:B------:R-:W-:Y:S02]  /*3430*/  UISETP.NE.AND UP2, UPT, UR5, URZ, UPT ;  /* 0x000000ff0500728c */ /* 0x000fe4000bf45270 */
[----:B------:R-:W-:Y:S02]  /*3440*/  UIADD3 UR12, UPT, UPT, UR7, 0x6400, URZ ;  /* 0x00006400070c7890 */ /* 0x000fe4000fffe0ff */
[----:B------:R-:W-:Y:S02]  /*3450*/  UIADD3 UR13, UPT, UPT, UR7, 0x1e400, URZ ;  /* 0x0001e400070d7890 */ /* 0x000fe4000fffe0ff */
[----:B----4-:R-:W-:Y:S01]  /*3460*/  UIADD3 UR8, UPT, UPT, UR8, 0x7f, URZ ;  /* 0x0000007f08087890 */ /* 0x010fe2000fffe0ff */
[----:B--2---:R-:W1:Y:S01]  /*3470*/  LDS R2, [UR7+0x120] ;  /* 0x00012007ff027984 */ /* 0x004e620008000800 */
[----:B------:R-:W-:Y:S02]  /*3480*/  USHF.R.U32.HI UR12, URZ, 0x4, UR12 ;  /* 0x00000004ff0c7899 */ /* 0x000fe4000801160c */
[----:B------:R-:W-:-:S02]  /*3490*/  USHF.R.S32.HI UR6, URZ, 0x1f, UR8 ;  /* 0x0000001fff067899 */ /* 0x000fc40008011408 */
[----:B------:R-:W-:Y:S02]  /*34a0*/  USHF.R.U32.HI UR13, URZ, 0x4, UR13 ;  /* 0x00000004ff0d7899 */ /* 0x000fe4000801160d */
[----:B------:R-:W-:Y:S02]  /*34b0*/  ULEA.HI UR6, UR6, UR8, URZ, 0x7 ;  /* 0x0000000806067291 */ /* 0x000fe4000f8f38ff */
[----:B------:R-:W-:Y:S02]  /*34c0*/  ULOP3.LUT UR12, UR12, 0x3fff, URZ, 0xc0, !UPT ;  /* 0x00003fff0c0c7892 */ /* 0x000fe4000f8ec0ff */
[----:B------:R-:W-:Y:S02]  /*34d0*/  USHF.R.S32.HI UR6, URZ, 0x7, UR6 ;  /* 0x00000007ff067899 */ /* 0x000fe40008011406 */
[----:B------:R-:W-:Y:S02]  /*34e0*/  ULOP3.LUT UR13, UR13, 0x3fff, URZ, 0xc0, !UPT ;  /* 0x00003fff0d0d7892 */ /* 0x000fe4000f8ec0ff */
[----:B------:R-:W-:Y:S01]  /*34f0*/  UISETP.LT.AND UP0, UPT, UR6, 0x1, UPT ;  /* 0x000000010600788c */ /* 0x000fe2000bf01270 */
[----:B------:R-:W-:Y:S01]  /*3500*/  UMOV UR36, 0x0 ;  /* 0x0000000000247882 */ /* 0x000fe20000000000 */
        /* <DEDUP_REMOVED lines=9> */
[----:B------:R-:W-:-:S02]  /*35a0*/  ULOP3.LUT UR12, UR12, 0x10000, URZ, 0xfc, !UPT ;  /* 0x000100000c0c7892 */ /* 0x000fc4000f8efcff */
[----:B------:R-:W-:Y:S02]  /*35b0*/  ULOP3.LUT UR13, UR13, 0x10000, URZ, 0xfc, !UPT ;  /* 0x000100000d0d7892 */ /* 0x000fe4000f8efcff */
[----:B------:R-:W-:Y:S01]  /*35c0*/  USEL UR20, UR6, 0x1, !UP0 ;  /* 0x0000000106147887 */ /* 0x000fe2000c000000 */
[----:B------:R-:W-:Y:S01]  /*35d0*/  UMOV UR26, 0x0 ;  /* 0x00000000001a7882 */ /* 0x000fe20000000000 */
[----:B------:R-:W-:Y:S01]  /*35e0*/  UMOV UR27, 0x10100490 ;  /* 0x10100490001b7882 */ /* 0x000fe20000000000 */
[----:B------:R-:W-:Y:S01]  /*35f0*/  UMOV UR24, 0x0 ;  /* 0x0000000000187882 */ /* 0x000fe20000000000 */
[----:B------:R-:W-:Y:S01]  /*3600*/  UMOV UR25, 0x10100490 ;  /* 0x1010049000197882 */ /* 0x000fe20000000000 */
[----:B------:R-:W-:Y:S01]  /*3610*/  UMOV UR22, 0x0 ;  /* 0x0000000000167882 */ /* 0x000fe20000000000 */
[----:B------:R-:W-:Y:S01]  /*3620*/  UMOV UR23, 0x10100490 ;  /* 0x1010049000177882 */ /* 0x000fe20000000000 */
[----:B-1----:R-:W-:Y:S02]  /*3630*/  R2UR UR21, R2 ;  /* 0x00000000021572ca */ /* 0x002fe400000e0000 */
[----:B------:R-:W-:-:S13]  /*3640*/  CS2R R2, SRZ ;  /* 0x0000000000027805 */ /* 0x000fda000001ff00 */
.L_x_73:
[C---:B------:R-:W-:Y:S02]  /*3650*/  LEA R0, R8.reuse, UR7, 0x3 ;  /* 0x0000000708007c11 */ /* 0x040fe4000f8e18ff */
[----:B------:R-:W-:Y:S02]  /*3660*/  SHF.L.U32 R4, R3, 0x1f, RZ ;  /* 0x0000001f03047819 */ /* 0x000fe400000006ff */
[----:B------:R-:W-:Y:S02]  /*3670*/  LEA R5, R8, UR7, 0x4 ;  /* 0x0000000708057c11 */ /* 0x000fe4000f8e20ff */
[----:B------:R-:W1:Y:S02]  /*3680*/  SYNCS.PHASECHK.TRANS64.TRYWAIT P0, [R0+URZ+0x70], R4 ;  /* 0x00007004000075a7 */ /* 0x000e6400080011ff */
[----:B-1-3--:R-:W-:Y:S05]  /*3690*/  @!P0 BRA `(.L_x_66) ;  /* 0x0000004c002c8947 */ /* 0x00afea0003800000 */
.L_x_148:
[----:B-1----:R-:W1:Y:S01]  /*36a0*/  LDS.128 R4, [R5+0x100] ;  /* 0x0001000005047984 */ /* 0x002e620000000c00 */
[----:B------:R-:W-:Y:S02]  /*36b0*/  VIADD R0, R0, 0x80 ;  /* 0x0000008000007836 */ /* 0x000fe40000000000 */
[----:B------:R-:W-:Y:S01]  /*36c0*/  VIADD R8, R8, 0x1 ;  /* 0x0000000108087836 */ /* 0x000fe20000000000 */
[----:B------:R-:W-:Y:S01]  /*36d0*/  @!PT LDS RZ, [RZ] ;  /* 0x00000000fffff984 */ /* 0x000fe20000000800 */
[----:B------:R-:W-:Y:S01]  /*36e0*/  @!PT LDS RZ, [RZ] ;  /* 0x00000000fffff984 */ /* 0x000fe20000000800 */
[----:B------:R-:W-:Y:S01]  /*36f0*/  @!PT LDS RZ, [RZ] ;  /* 0x00000000fffff984 */ /* 0x000fe20000000800 */
[----:B------:R-:W-:Y:S01]  /*3700*/  @!PT LDS RZ, [RZ] ;  /* 0x00000000fffff984 */ /* 0x000fe20000000800 */
[----:B------:R2:W-:Y:S06]  /*3710*/  MEMBAR.ALL.CTA ;  /* 0x0000000000007992 */ /* 0x0005ec0000008000 */
[----:B--2---:R-:W2:Y:S01]  /*3720*/  FENCE.VIEW.ASYNC.S ;  /* 0x00000000000073c6 */ /* 0x004ea20000000000 */
[----:B------:R-:W-:-:S04]  /*3730*/  PRMT R0, RZ, 0x654, R0 ;  /* 0x00000654ff007816 */ /* 0x000fc80000000000 */
[----:B--2---:R2:W-:Y:S01]  /*3740*/  SYNCS.ARRIVE.TRANS64.RED.A1T0 RZ, [R0+URZ], RZ ;  /* 0x000000ff00ff79a7 */ /* 0x0045e200081004ff */
[----:B-1----:R-:W-:Y:S01]  /*3750*/  LOP3.LUT P1, RZ, R6, 0x1, RZ, 0xc0, !PT ;  /* 0x0000000106ff7812 */ /* 0x002fe2000782c0ff */
[----:B--2---:R-:W-:-:S12]  /*3760*/  BRA.U UP2, `(.L_x_67) ;  /* 0x0000000502587547 */ /* 0x004fd8000b800000 */
[----:B------:R-:W1:Y:S01]  /*3770*/  LDCU UR8, c[0x0][0x38c] ;  /* 0x00007180ff0877ac */ /* 0x000e620008000800 */
[----:B------:R-:W-:Y:S02]  /*3780*/  PLOP3.LUT P2, PT, PT, PT, PT, 0x80, 0x8 ;  /* 0x000000000008781c */ /* 0x000fe40003f4f070 */
[----:B------:R-:W-:Y:S01]  /*3790*/  SHF.L.U32 R4, R9, 0x1f, RZ ;  /* 0x0000001f09047819 */ /* 0x000fe200000006ff */
[----:B-1----:R-:W-:Y:S02]  /*37a0*/  UISETP.GE.AND UP0, UPT, UR8, 0x1, UPT ;  /* 0x000000010800788c */ /* 0x002fe4000bf06270 */
[----:B------:R-:W-:-:S04]  /*37b0*/  ULEA UR8, UR19, UR7, 0x3 ;  /* 0x0000000713087291 */ /* 0x000fc8000f8e18ff */
[----:B------:R-:W-:-:S05]  /*37c0*/  PLOP3.LUT P0, PT, PT, PT, UP0, 0x80, 0x8 ;  /* 0x000000000008781c */ /* 0x000fca0003f0f008 */
[----:B------:R-:W-:-:S08]  /*37d0*/  @UP0 ULEA UR9, UR18, UR7, 0x3 ;  /* 0x0000000712090291 */ /* 0x000fd0000f8e18ff */
[----:B------:R-:W-:-:S04]  /*37e0*/  @P0 SHF.L.U32 R0, R2, 0x1f, RZ ;  /* 0x0000001f02000819 */ /* 0x000fc800000006ff */
[----:B------:R1:W2:Y:S01]  /*37f0*/  @P0 SYNCS.PHASECHK.TRANS64.TRYWAIT P2, [UR9], R0 ;  /* 0x00000000ff0005a7 */ /* 0x0002a20008041109 */
[----:B------:R-:W-:Y:S01]  /*3800*/  ULEA UR9, UR19, UR21, 0x6 ;  /* 0x0000001513097291 */ /* 0x000fe2000f8e30ff */
[----:B------:R-:W3:Y:S02]  /*3810*/  SYNCS.PHASECHK.TRANS64.TRYWAIT P0, [UR8+0xb0], R4 ;  /* 0x0000b004ff0075a7 */ /* 0x000ee40008001108 */
[----:B-123--:R-:W-:Y:S09]  /*3820*/  @!P0 BRA `(.L_x_68) ;  /* 0x0000004800dc8947 */ /* 0x00eff20003800000 */
.L_x_150:
[----:B------:R-:W-:Y:S01]  /*3830*/  UMOV UR16, UR17 ;  /* 0x0000001100107c82 */ /* 0x000fe20008000000 */
[----:B------:R-:W-:Y:S05]  /*3840*/  BRA.U !UP0, `(.L_x_69) ;  /* 0x0000000508107547 */ /* 0x000fea000b800000 */
[----:B------:R-:W-:Y:S02]  /*3850*/  UIADD3 UR16, UPT, UPT, UR20, UR17, URZ ;  /* 0x0000001114107290 */ /* 0x000fe4000fffe0ff */
[----:B------:R-:W-:Y:S01]  /*3860*/  UPLOP3.LUT UP3, UPT, UPT, UPT, UPT, 0x40, 0x4 ;  /* 0x000000000004789c */ /* 0x000fe20003f6e870 */
[----:B------:R-:W-:Y:S01]  /*3870*/  UMOV UR15, UR6 ;  /* 0x00000006000f7c82 */ /* 0x000fe20008000000 */
[----:B------:R-:W-:-:S09]  /*3880*/  UMOV UR58, UR18 ;  /* 0x00000012003a7c82 */ /* 0x000fd20008000000 */
.L_x_72:
[----:B--2---:R-:W-:Y:S01]  /*3890*/  ULEA UR14, UR58, UR7, 0x3 ;  /* 0x000000073a0e7291 */ /* 0x004fe2000f8e18ff */
[----:B---3--:R-:W-:Y:S11]  /*38a0*/  @P2 BRA `(.L_x_70) ;  /* 0x00000000000c2947 */ /* 0x008ff60003800000 */
[----:B-1----:R-:W-:Y:S04]  /*38b0*/  SHF.L.U32 R4, R2, 0x1f, RZ ;  /* 0x0000001f02047819 */ /* 0x002fe800000006ff */
[----:B------:R-:W1:Y:S02]  /*38c0*/  SYNCS.PHASECHK.TRANS64.TRYWAIT P0, [UR14], R4 ;  /* 0x00000004ff0075a7 */ /* 0x000e64000800110e */
[----:B-1----:R-:W-:Y:S05]  /*38d0*/  @!P0 BRA `(.L_x_71) ;  /* 0x0000004800c88947 */ /* 0x002fea0003800000 */
.L_x_70:
[----:B------:R-:W-:Y:S01]  /*38e0*/  UISETP.NE.AND UP0, UPT, UR15, 0x1, UPT ;  /* 0x000000010f00788c */ /* 0x000fe2000bf05270 */
[----:B------:R-:W-:Y:S01]  /*38f0*/  PLOP3.LUT P2, PT, PT, PT, PT, 0x80, 0x8 ;  /* 0x000000000008781c */ /* 0x000fe20003f4f070 */
[----:B------:R-:W-:Y:S02]  /*3900*/  UIADD3 UR18, UPT, UPT, UR58, 0x1, URZ ;  /* 0x000000013a127890 */ /* 0x000fe4000fffe0ff */
[----:B------:R-:W-:Y:S02]  /*3910*/  ULEA UR68, UR58, UR13, 0x9 ;  /* 0x0000000d3a447291 */ /* 0x000fe4000f8e48ff */
[----:B------:R-:W-:Y:S01]  /*3920*/  UISETP.NE.AND UP1, UPT, UR18, 0x3, UPT ;  /* 0x000000031200788c */ /* 0x000fe2000bf25270 */
[----:B------:R-:W-:Y:S01]  /*3930*/  PLOP3.LUT P0, PT, PT, PT, UP0, 0x80, 0x8 ;  /* 0x000000000008781c */ /* 0x000fe20003f0f008 */
[----:B------:R-:W-:Y:S02]  /*3940*/  ULEA UR66, UR58, UR12, 0xb ;  /* 0x0000000c3a427291 */ /* 0x000fe4000f8e58ff */
[----:B------:R-:W-:Y:S02]  /*3950*/  USEL UR39, URZ, 0x1, UP1 ;  /* 0x00000001ff277887 */ /* 0x000fe40008800000 */
[----:B------:R-:W-:Y:S02]  /*3960*/  USEL UR18, UR18, URZ, UP1 ;  /* 0x000000ff12127287 */ /* 0x000fe40008800000 */
[----:B------:R-:W-:Y:S02]  /*3970*/  UIADD3 UR64, UPT, UPT, UR68, 0x2, URZ ;  /* 0x0000000244407890 */ /* 0x000fe4000fffe0ff */
[----:B------:R-:W-:Y:S01]  /*3980*/  @UP0 ULEA UR38, UR18, UR7, 0x3 ;  /* 0x0000000712260291 */ /* 0x000fe2000f8e18ff */
[----:B------:R-:W-:Y:S01]  /*3990*/  LOP3.LUT R2, R2, UR39, RZ, 0x3c, !PT ;  /* 0x0000002702027c12 */ /* 0x000fe2000f8e3cff */
[----:B------:R-:W-:Y:S02]  /*39a0*/  UIADD3 UR62, UPT, UPT, UR66, 0x2, URZ ;  /* 0x00000002423e7890 */ /* 0x000fe4000fffe0ff */
[----:B------:R-:W-:Y:S01]  /*39b0*/  UIADD3 UR60, UPT, UPT, UR68, 0x4, URZ ;  /* 0x00000004443c7890 */ /* 0x000fe2000fffe0ff */
[----:B-1----:R-:W-:Y:S01]  /*39c0*/  @P0 SHF.L.U32 R0, R2, 0x1f, RZ ;  /* 0x0000001f02000819 */ /* 0x002fe200000006ff */
[----:B------:R-:W-:Y:S02]  /*39d0*/  UIADD3 UR58, UPT, UPT, UR66, 0x4, URZ ;  /* 0x00000004423a7890 */ /* 0x000fe4000fffe0ff */
[----:B------:R-:W-:Y:S01]  /*39e0*/  UIADD3 UR56, UPT, UPT, UR68, 0x6, URZ ;  /* 0x0000000644387890 */ /* 0x000fe2000fffe0ff */
[----:B------:R2:W3:Y:S01]  /*39f0*/  @P0 SYNCS.PHASECHK.TRANS64.TRYWAIT P2, [UR38], R0 ;  /* 0x00000000ff0005a7 */ /* 0x0004e20008041126 */
[----:B------:R-:W-:Y:S02]  /*3a00*/  UIADD3 UR54, UPT, UPT, UR66, 0x6, URZ ;  /* 0x0000000642367890 */ /* 0x000fe4000fffe0ff */
        /* <DEDUP_REMOVED lines=10> */
[----:B------:R-:W-:Y:S02]  /*3ab0*/  UIADD3 UR15, UPT, UPT, UR15, -0x1, URZ ;  /* 0xffffffff0f0f7890 */ /* 0x000fe4000fffe0ff */
[----:B------:R-:W-:Y:S01]  /*3ac0*/  UISETP.NE.AND UP0, UPT, UR17, UR16, UPT ;  /* 0x000000101100728c */ /* 0x000fe2000bf05270 */
[----:B------:R-:W-:Y:S01]  /*3ad0*/  UMOV UR69, 0x40004040 ;  /* 0x4000404000457882 */ /* 0x000fe20000000000 */
[----:B------:R-:W-:Y:S01]  /*3ae0*/  UMOV UR67, 0x40004040 ;  /* 0x4000404000437882 */ /* 0x000fe20000000000 */
[----:B------:R-:W-:Y:S01]  /*3af0*/  UMOV UR65, 0x40004040 ;  /* 0x4000404000417882 */ /* 0x000fe20000000000 */
[----:B------:R-:W-:Y:S01]  /*3b00*/  UTCHMMA.2CTA gdesc[UR66], gdesc[UR68], tmem[UR9], tmem[UR36], idesc[UR37], UP3 ;  /* 0x00ff2444420075ea */ /* 0x000fe20009a00009 */
[----:B------:R-:W-:Y:S01]  /*3b10*/  UPLOP3.LUT UP3, UPT, UPT, UPT, UPT, 0x80, 0x8 ;  /* 0x000000000008789c */ /* 0x000fe20003f6f070 */
[----:B------:R-:W-:Y:S01]  /*3b20*/  UMOV UR63, 0x40004040 ;  /* 0x40004040003f7882 */ /* 0x000fe20000000000 */
[----:B------:R-:W-:Y:S01]  /*3b30*/  UMOV UR61, 0x40004040 ;  /* 0x40004040003d7882 */ /* 0x000fe20000000000 */
[----:B------:R-:W-:Y:S01]  /*3b40*/  UTCHMMA.2CTA gdesc[UR62], gdesc[UR64], tmem[UR9], tmem[UR34], idesc[UR35], UPT ;  /* 0x00ff22403e0075ea */ /* 0x000fe2000ba00009 */
[----:B------:R-:W-:Y:S01]  /*3b50*/  UMOV UR59, 0x40004040 ;  /* 0x40004040003b7882 */ /* 0x000fe20000000000 */
[----:B------:R-:W-:Y:S01]  /*3b60*/  UMOV UR57, 0x40004040 ;  /* 0x4000404000397882 */ /* 0x000fe20000000000 */
[----:B------:R1:W-:Y:S01]  /*3b70*/  UTCHMMA.2CTA gdesc[UR58], gdesc[UR60], tmem[UR9], tmem[UR32], idesc[UR33], UPT ;  /* 0x00ff203c3a0075ea */ /* 0x0003e2000ba00009 */
        /* <DEDUP_REMOVED lines=11> */
[----:B------:R-:W-:Y:S01]  /*3c30*/  UMOV UR39, 0x40004040 ;  /* 0x4000404000277882 */ /* 0x000fe20000000000 */
[----:B------:R2:W-:Y:S01]  /*3c40*/  UTCHMMA.2CTA gdesc[UR42], gdesc[UR44], tmem[UR9], tmem[UR24], idesc[UR25], UPT ;  /* 0x00ff182c2a0075ea */ /* 0x0005e2000ba00009 */
[----:B------:R2:W-:Y:S01]  /*3c50*/  UTCHMMA.2CTA gdesc[UR38], gdesc[UR40], tmem[UR9], tmem[UR22], idesc[UR23], UPT ;  /* 0x00ff1628260075ea */ /* 0x0005e2000ba00009 */
[----:B------:R2:W-:Y:S01]  /*3c60*/  UTCBAR.2CTA.MULTICAST [UR14], URZ, UR11 ;  /* 0x000000ff0e0073e9 */ /* 0x0005e2000820080b */
[----:B-1----:R-:W-:Y:S01]  /*3c70*/  UMOV UR58, UR18 ;  /* 0x00000012003a7c82 */ /* 0x002fe20008000000 */
[----:B------:R-:W-:Y:S05]  /*3c80*/  BRA.U UP0, `(.L_x_72) ;  /* 0xfffffffd00007547 */ /* 0x000fea000b83ffff */
.L_x_69:
[----:B------:R-:W-:Y:S01]  /*3c90*/  UIADD3 UR8, UPT, UPT, UR8, 0x90, URZ ;  /* 0x0000009008087890 */ /* 0x000fe2000fffe0ff */
[----:B------:R-:W-:-:S08]  /*3ca0*/  UMOV UR17, UR16 ;  /* 0x0000001000117c82 */ /* 0x000fd00008000000 */
[----:B------:R4:W-:Y:S01]  /*3cb0*/  UTCBAR.2CTA.MULTICAST [UR8], URZ, UR10 ;  /* 0x000000ff080073e9 */ /* 0x0009e2000820080a */
[----:B------:R-:W-:Y:S02]  /*3cc0*/  NOP ;  /* 0x0000000000007918 */ /* 0x000fe40000000000 */
.L_x_67:
[----:B------:R-:W-:Y:S01]  /*3cd0*/  UIADD3 UR19, UPT, UPT, UR19, 0x1, URZ ;  /* 0x0000000113137890 */ /* 0x000fe2000fffe0ff */
[----:B------:R-:W-:-:S03]  /*3ce0*/  ISETP.NE.AND P0, PT, R8, 0x2, PT ;  /* 0x000000020800780c */ /* 0x000fc60003f05270 */
[----:B------:R-:W-:Y:S01]  /*3cf0*/  UISETP.NE.AND UP0, UPT, UR19, 0x4, UPT ;  /* 0x000000041300788c */ /* 0x000fe2000bf05270 */
[----:B-12---:R-:W-:Y:S02]  /*3d00*/  SEL R0, RZ, 0x1, P0 ;  /* 0x00000001ff007807 */ /* 0x006fe40000000000 */
[----:B------:R-:W-:Y:S01]  /*3d10*/  SEL R8, R8, RZ, P0 ;  /* 0x000000ff08087207 */ /* 0x000fe20000000000 */
[----:B----4-:R-:W-:Y:S01]  /*3d20*/  USEL UR8, URZ, 0x1, UP0 ;  /* 0x00000001ff087887 */ /* 0x010fe20008000000 */
[----:B------:R-:W-:Y:S01]  /*3d30*/  LOP3.LUT R3, R3, R0, RZ, 0x3c, !PT ;  /* 0x0000000003037212 */ /* 0x000fe200078e3cff */
[----:B------:R-:W-:-:S04]  /*3d40*/  USEL UR19, UR19, URZ, UP0 ;  /* 0x000000ff13137287 */ /* 0x000fc80008000000 */
[----:B------:R-:W-:Y:S01]  /*3d50*/  LOP3.LUT R9, R9, UR8, RZ, 0x3c, !PT ;  /* 0x0000000809097c12 */ /* 0x000fe2000f8e3cff */
[----:B------:R-:W-:Y:S07]  /*3d60*/  @P1 BRA `(.L_x_73) ;  /* 0xfffffff800381947 */ /* 0x000fee000383ffff */
[----:B------:R-:W1:Y:S01]  /*3d70*/  S2UR UR6, SR_CgaCtaId ;  /* 0x00000000000679c3 */ /* 0x000e620000008800 */
[----:B------:R-:W-:Y:S01]  /*3d80*/  ELECT P0, URZ, PT ;  /* 0x0000000000ff782f */ /* 0x000fe20003800000 */
[----:B------:R-:W-:Y:S01]  /*3d90*/  HFMA2 R0, -RZ, RZ, 0, 5.9604644775390625e-08 ;  /* 0x00000001ff007431 */ /* 0x000fe200000001ff */
[----:B------:R-:W-:-:S05]  /*3da0*/  UMOV UR8, 0x40 ;  /* 0x0000004000087882 */ /* 0x000fca0000000000 */
[----:B------:R-:W-:Y:S01]  /*3db0*/  UVIRTCOUNT.DEALLOC.SMPOOL 0x80 ;  /* 0x000000800000784c */ /* 0x000fe20000000000 */
[----:B------:R-:W-:Y:S02]  /*3dc0*/  UISETP.NE.AND UP0, UPT, UR5, URZ, UPT ;  /* 0x000000ff0500728c */ /* 0x000fe4000bf05270 */
[----:B-1----:R-:W-:-:S09]  /*3dd0*/  ULEA UR6, UR6, UR8, 0x18 ;  /* 0x0000000806067291 */ /* 0x002fd2000f8ec0ff */
[----:B------:R1:W-:Y:S01]  /*3de0*/  @P0 STS.U8 [UR6+0x1c], R0 ;  /* 0x00001c00ff000988 */ /* 0x0003e20008000006 */
[----:B------:R-:W-:Y:S05]  /*3df0*/  BRA.U UP0, `(.L_x_74) ;  /* 0x0000000100a07547 */ /* 0x000fea000b800000 */
[----:B------:R-:W-:Y:S01]  /*3e00*/  UIADD3 UR5, UPT, UPT, UR7, 0xb0, URZ ;  /* 0x000000b007057890 */ /* 0x000fe2000fffe0ff */
[----:B------:R-:W-:-:S03]  /*3e10*/  SHF.L.U32 R2, R9, 0x1f, RZ ;  /* 0x0000001f09027819 */ /* 0x000fc600000006ff */
[----:B------:R-:W-:-:S09]  /*3e20*/  ULEA UR8, UR19, UR5, 0x3 ;  /* 0x0000000513087291 */ /* 0x000fd2000f8e18ff */
[----:B------:R-:W2:Y:S02]  /*3e30*/  SYNCS.PHASECHK.TRANS64.TRYWAIT P0, [UR8], R2 ;  /* 0x00000002ff0075a7 */ /* 0x000ea40008001108 */
[----:B--2---:R-:W-:Y:S05]  /*3e40*/  @!P0 BRA `(.L_x_75) ;  /* 0x0000004400848947 */ /* 0x004fea0003800000 */
.L_x_153:
[----:B------:R-:W-:-:S04]  /*3e50*/  UIADD3 UR9, UPT, UPT, UR19, 0x1, URZ ;  /* 0x0000000113097890 */ /* 0x000fc8000fffe0ff */
[----:B------:R-:W-:-:S04]  /*3e60*/  UISETP.NE.AND UP1, UPT, UR9, 0x4, UPT ;  /* 0x000000040900788c */ /* 0x000fc8000bf25270 */
[----:B------:R-:W-:Y:S02]  /*3e70*/  USEL UR10, URZ, 0x1, UP1 ;  /* 0x00000001ff0a7887 */ /* 0x000fe40008800000 */
[----:B------:R-:W-:-:S04]  /*3e80*/  USEL UR9, UR9, URZ, UP1 ;  /* 0x000000ff09097287 */ /* 0x000fc80008800000 */
[----:B------:R-:W-:Y:S01]  /*3e90*/  ULEA UR8, UR9, UR5, 0x3 ;  /* 0x0000000509087291 */ /* 0x000fe2000f8e18ff */
[----:B-1----:R-:W-:-:S04]  /*3ea0*/  LOP3.LUT R2, R9, UR10, RZ, 0x3c, !PT ;  /* 0x0000000a09027c12 */ /* 0x002fc8000f8e3cff */
[----:B------:R-:W-:-:S04]  /*3eb0*/  SHF.L.U32 R3, R2, 0x1f, RZ ;  /* 0x0000001f02037819 */ /* 0x000fc800000006ff */
[----:B------:R-:W1:Y:S02]  /*3ec0*/  SYNCS.PHASECHK.TRANS64.TRYWAIT P0, [UR8], R3 ;  /* 0x00000003ff0075a7 */ /* 0x000e640008001108 */
[----:B-1----:R-:W-:Y:S05]  /*3ed0*/  @!P0 BRA `(.L_x_76) ;  /* 0x0000004400788947 */ /* 0x002fea0003800000 */
.L_x_155:
        /* <DEDUP_REMOVED lines=9> */
.L_x_157:
[----:B------:R-:W-:-:S04]  /*3f70*/  UIADD3 UR9, UPT, UPT, UR9, 0x1, URZ ;  /* 0x0000000109097890 */ /* 0x000fc8000fffe0ff */
[----:B------:R-:W-:-:S04]  /*3f80*/  UISETP.NE.AND UP1, UPT, UR9, 0x4, UPT ;  /* 0x000000040900788c */ /* 0x000fc8000bf25270 */
[----:B------:R-:W-:Y:S02]  /*3f90*/  USEL UR8, URZ, 0x1, UP1 ;  /* 0x00000001ff087887 */ /* 0x000fe40008800000 */
[----:B------:R-:W-:-:S04]  /*3fa0*/  USEL UR9, UR9, URZ, UP1 ;  /* 0x000000ff09097287 */ /* 0x000fc80008800000 */
[----:B------:R-:W-:Y:S01]  /*3fb0*/  ULEA UR9, UR9, UR5, 0x3 ;  /* 0x0000000509097291 */ /* 0x000fe2000f8e18ff */
[----:B------:R-:W-:-:S04]  /*3fc0*/  LOP3.LUT R2, R2, UR8, RZ, 0x3c, !PT ;  /* 0x0000000802027c12 */ /* 0x000fc8000f8e3cff */
[----:B------:R-:W-:Y:S01]  /*3fd0*/  SHF.L.U32 R2, R2, 0x1f, RZ ;  /* 0x0000001f02027819 */ /* 0x000fe200000006ff */
[----:B-1----:R-:W-:-:S04]  /*3fe0*/  IMAD.U32 R0, RZ, RZ, UR9 ;  /* 0x00000009ff007e24 */ /* 0x002fc8000f8e00ff */
[----:B------:R1:W2:Y:S03]  /*3ff0*/  SYNCS.PHASECHK.TRANS64.TRYWAIT P0, [R0+URZ], R2 ;  /* 0x00000002000075a7 */ /* 0x0002a600080011ff */
[----:B--2---:R-:W-:Y:S05]  /*4000*/  @!P0 NANOSLEEP.SYNCS 0x989680 ;  /* 0x009896800000895d */ /* 0x004fea0003900000 */
[----:B------:R-:W2:Y:S02]  /*4010*/  @!P0 SYNCS.PHASECHK.TRANS64 P0, [R0+URZ], R2 ;  /* 0x00000002000085a7 */ /* 0x000ea400080010ff */
[----:B--2---:R-:W-:Y:S05]  /*4020*/  @P0 BRA `(.L_x_78) ;  /* 0x0000000000200947 */ /* 0x004fea0003800000 */
.L_x_79:
[----:B--2---:R2:W4:Y:S02]  /*4030*/  SYNCS.PHASECHK.TRANS64.TRYWAIT P0, [R0+URZ], R2 ;  /* 0x00000002000075a7 */ /* 0x00452400080011ff */
[----:B----4-:R-:W-:Y:S05]  /*4040*/  @!P0 NANOSLEEP.SYNCS 0x989680 ;  /* 0x009896800000895d */ /* 0x010fea0003900000 */
[----:B------:R-:W4:Y:S02]  /*4050*/  @!P0 SYNCS.PHASECHK.TRANS64 P0, [R0+URZ], R2 ;  /* 0x00000002000085a7 */ /* 0x000f2400080010ff */
[----:B----4-:R-:W-:Y:S05]  /*4060*/  @!P0 BRA `(.L_x_79) ;  /* 0xfffffffc00f08947 */ /* 0x010fea000383ffff */
[----:B------:R-:W-:Y:S05]  /*4070*/  BRA `(.L_x_78) ;  /* 0x00000000000c7947 */ /* 0x000fea0003800000 */
.L_x_74:
[----:B------:R-:W-:-:S04]  /*4080*/  UIADD3 UR5, UPT, UPT, UR7, 0xf0, URZ ;  /* 0x000000f007057890 */ /* 0x000fc8000fffe0ff */
[----:B------:R-:W-:-:S09]  /*4090*/  UPRMT UR5, UR4, 0x654, UR5 ;  /* 0x0000065404057896 */ /* 0x000fd20008000005 */
[----:B------:R-:W-:Y:S03]  /*40a0*/  SYNCS.ARRIVE.TRANS64.RED.A1T0 RZ, [UR5], RZ ;  /* 0x000000ffffff79a7 */ /* 0x000fe60008100405 */
.L_x_78:
[----:B-12---:R-:W-:Y:S01]  /*40b0*/  SHF.L.U32 R2, RZ, 0x1f, RZ ;  /* 0x0000001fff027819 */ /* 0x006fe200000006ff */
[----:B------:R-:W-:Y:S01]  /*40c0*/  UIADD3 UR5, UPT, UPT, UR7, 0xf0, URZ ;  /* 0x000000f007057890 */ /* 0x000fe2000fffe0ff */
[----:B------:R-:W-:Y:S02]  /*40d0*/  PLOP3.LUT P0, PT, PT, PT, UP0, 0x80, 0x8 ;  /* 0x000000000008781c */ /* 0x000fe40003f0f008 */
[----:B------:R-:W1:Y:S02]  /*40e0*/  SYNCS.PHASECHK.TRANS64.TRYWAIT P1, [UR7+0xf0], R2 ;  /* 0x0000f002ff0075a7 */ /* 0x000e640008021107 */
[----:B-1----:R-:W-:Y:S09]  /*40f0*/  @!P1 BRA `(.L_x_80) ;  /* 0x0000004400209947 */ /* 0x002ff20003800000 */
.L_x_159:
[----:B------:R-:W-:Y:S01]  /*4100*/  @!UP0 UPRMT UR5, UR4, 0x654, UR5 ;  /* 0x0000065404058896 */ /* 0x000fe20008000005 */
[----:B------:R-:W-:Y:S02]  /*4110*/  UMOV UR8, 0xffff ;  /* 0x0000ffff00087882 */ /* 0x000fe40000000000 */
[----:B------:R-:W-:-:S06]  /*4120*/  UMOV UR4, 0x1 ;  /* 0x0000000100047882 */ /* 0x000fcc0000000000 */
[----:B------:R-:W-:Y:S01]  /*4130*/  @!P0 SYNCS.ARRIVE.TRANS64.RED.A1T0 RZ, [UR5], RZ ;  /* 0x000000ffffff89a7 */ /* 0x000fe20008100405 */
[----:B------:R-:W-:Y:S01]  /*4140*/  NOP ;  /* 0x0000000000007918 */ /* 0x000fe20000000000 */
[----:B-1----:R-:W1:Y:S01]  /*4150*/  LDS R0, [UR6+0x14] ;  /* 0x00001406ff007984 */ /* 0x002e620008000800 */
[----:B------:R-:W-:-:S04]  /*4160*/  ULOP3.LUT UR5, UR21, 0xffff, URZ, 0xc0, !UPT ;  /* 0x0000ffff15057892 */ /* 0x000fc8000f8ec0ff */
[----:B------:R-:W-:-:S04]  /*4170*/  USHF.R.U32.HI UR5, URZ, 0x5, UR5 ;  /* 0x00000005ff057899 */ /* 0x000fc80008011605 */
[----:B------:R-:W-:Y:S02]  /*4180*/  USHF.L.U32 UR8, UR8, UR5, URZ ;  /* 0x0000000508087299 */ /* 0x000fe400080006ff */
[----:B------:R-:W-:-:S04]  /*4190*/  USHF.L.U32 UR4, UR4, UR5, URZ ;  /* 0x0000000504047299 */ /* 0x000fc800080006ff */
[----:B-1----:R-:W-:-:S04]  /*41a0*/  LOP3.LUT R0, R0, UR8, RZ, 0xc0, !PT ;  /* 0x0000000800007c12 */ /* 0x002fc8000f8ec0ff */
[----:B------:R-:W-:-:S13]  /*41b0*/  ISETP.NE.AND P0, PT, R0, UR8, PT ;  /* 0x0000000800007c0c */ /* 0x000fda000bf05270 */
[----:B------:R-:W-:Y:S05]  /*41c0*/  @P0 BRA `(.L_x_81) ;  /* 0x0000000000580947 */ /* 0x000fea0003800000 */
[----:B------:R-:W1:Y:S02]  /*41d0*/  LDS R0, [UR6+0x18] ;  /* 0x00001806ff007984 */ /* 0x000e640008000800 */
[----:B-1----:R-:W-:-:S04]  /*41e0*/  LOP3.LUT R0, R0, UR4, RZ, 0xc0, !PT ;  /* 0x0000000400007c12 */ /* 0x002fc8000f8ec0ff */
[----:B------:R-:W-:-:S13]  /*41f0*/  ISETP.NE.AND P0, PT, R0, UR4, PT ;  /* 0x0000000400007c0c */ /* 0x000fda000bf05270 */
[----:B------:R-:W-:Y:S05]  /*4200*/  @P0 BRA `(.L_x_82) ;  /* 0x00000000003c0947 */ /* 0x000fea0003800000 */
[----:B------:R-:W1:Y:S01]  /*4210*/  S2R R2, SR_LANEID ;  /* 0x0000000000027919 */ /* 0x000e620000000000 */
[----:B------:R-:W-:Y:S01]  /*4220*/  ULOP3.LUT UR8, URZ, UR8, URZ, 0x33, !UPT ;  /* 0x00000008ff087292 */ /* 0x000fe2000f8e33ff */
[----:B------:R-:W-:Y:S02]  /*4230*/  VOTEU.ANY UR7, UPT, PT ;  /* 0x0000000000077886 */ /* 0x000fe400038e0100 */
[----:B------:R-:W-:-:S03]  /*4240*/  UFLO.U32 UR7, UR7 ;  /* 0x00000007000772bd */ /* 0x000fc600080e0000 */
[----:B------:R-:W-:-:S04]  /*4250*/  IMAD.U32 R0, RZ, RZ, UR8 ;  /* 0x00000008ff007e24 */ /* 0x000fc8000f8e00ff */
[----:B------:R2:W4:Y:S02]  /*4260*/  REDUX UR5, R0 ;  /* 0x00000000000573c4 */ /* 0x0005240000000000 */
[----:B------:R1:W-:Y:S02]  /*4270*/  UTCATOMSWS.AND URZ, UR8 ;  /* 0x0000000800ff79e3 */ /* 0x0003e40008000000 */
[----:B-1----:R-:W-:Y:S02]  /*4280*/  ISETP.EQ.U32.AND P0, PT, R2, UR7, PT ;  /* 0x0000000702007c0c */ /* 0x002fe4000bf02070 */
[----:B--2---:R-:W-:Y:S02]  /*4290*/  LOP3.LUT R0, RZ, UR4, RZ, 0x33, !PT ;  /* 0x00000004ff007c12 */ /* 0x004fe4000f8e33ff */
[----:B----4-:R-:W-:Y:S02]  /*42a0*/  MOV R2, UR5 ;  /* 0x0000000500027c02 */ /* 0x010fe40008000f00 */
[----:B------:R-:W1:Y:S07]  /*42b0*/  REDUX UR4, R0 ;  /* 0x00000000000473c4 */ /* 0x000e6e0000000000 */
[----:B------:R2:W-:Y:S01]  /*42c0*/  @P0 ATOMS.AND RZ, [UR6+0x14], R2 ;  /* 0x00001402ffff098c */ /* 0x0005e2000a800006 */
[----:B-1----:R-:W-:-:S05]  /*42d0*/  IMAD.U32 R0, RZ, RZ, UR4 ;  /* 0x00000004ff007e24 */ /* 0x002fca000f8e00ff */
[----:B------:R2:W-:Y:S01]  /*42e0*/  @P0 ATOMS.AND RZ, [UR6+0x18], R0 ;  /* 0x00001800ffff098c */ /* 0x0005e2000a800006 */
[----:B------:R-:W-:Y:S05]  /*42f0*/  BRA `(.L_x_83) ;  /* 0x0000000000147947 */ /* 0x000fea0003800000 */
.L_x_82:
[----:B------:R-:W-:Y:S02]  /*4300*/  MOV R2, 0x4320 ;  /* 0x0000432000027802 */ /* 0x000fe40000000f00 */
[----:B---3-5:R-:W-:Y:S05]  /*4310*/  CALL.REL.NOINC `($__internal_0_$__cuda_sm10x_tcgen05_guardrail_trap_col_being_dealloced_not_returned_by_alloc) ;  /* 0x00000044008c7944 */ /* 0x028fea0003c00000 */
[----:B------:R-:W-:Y:S05]  /*4320*/  BRA `(.L_x_83) ;  /* 0x0000000000087947 */ /* 0x000fea0003800000 */
.L_x_81:
[----:B------:R-:W-:Y:S02]  /*4330*/  MOV R2, 0x4350 ;  /* 0x0000435000027802 */ /* 0x000fe40000000f00 */
[----:B---3-5:R-:W-:Y:S05]  /*4340*/  CALL.REL.NOINC `($__internal_2_$__cuda_sm10x_tcgen05_guardrail_trap_unallocated_columns_being_dealloced) ;  /* 0x0000004400987944 */ /* 0x028fea0003c00000 */
.L_x_83:
[----:B------:R-:W-:Y:S01]  /*4350*/  NOP ;  /* 0x0000000000007918 */ /* 0x000fe20000000000 */
[----:B------:R-:W-:Y:S05]  /*4360*/  EXIT ;  /* 0x000000000000794d */ /* 0x000fea0003800000 */
.L_x_54:
[----:B------:R-:W-:-:S09]  /*4370*/  UISETP.NE.OR UP5, UPT, UR10, 0x3, !UP5 ;  /* 0x000000030a00788c */ /* 0x000fd2000efa5670 */
[----:B------:R-:W-:Y:S05]  /*4380*/  BRA.U UP5, `(.L_x_84) ;  /* 0x0000000d05b07547 */ /* 0x000fea000b800000 */
[----:B------:R-:W1:Y:S01]  /*4390*/  LDC R0, c[0x0][0xb30] ;  /* 0x0002cc00ff007b82 */ /* 0x000e620000000800 */
[----:B------:R-:W2:Y:S01]  /*43a0*/  LDCU.64 UR8, c[0x0][0x888] ;  /* 0x00011100ff0877ac */ /* 0x000ea20008000a00 */
[----:B------:R-:W-:Y:S02]  /*43b0*/  HFMA2 R27, -RZ, RZ, 0, 0 ;  /* 0x00000000ff1b7431 */ /* 0x000fe400000001ff */
[----:B------:R-:W-:Y:S01]  /*43c0*/  IMAD.MOV.U32 R29, RZ, RZ, 0x1 ;  /* 0x00000001ff1d7424 */ /* 0x000fe200078e00ff */
[----:B------:R-:W-:Y:S01]  /*43d0*/  MOV R25, 0x2000 ;  /* 0x0000200000197802 */ /* 0x000fe20000000f00 */
[----:B------:R-:W3:Y:S01]  /*43e0*/  LDCU.64 UR4, c[0x0][0x890] ;  /* 0x00011200ff0477ac */ /* 0x000ee20008000a00 */
[----:B------:R-:W-:Y:S01]  /*43f0*/  IMAD.MOV.U32 R28, RZ, RZ, RZ ;  /* 0x000000ffff1c7224 */ /* 0x000fe200078e00ff */
[----:B------:R-:W4:Y:S01]  /*4400*/  LDC R24, c[0x0][0x370] ;  /* 0x0000dc00ff187b82 */ /* 0x000f220000000800 */
[----:B------:R-:W-:Y:S01]  /*4410*/  UMOV UR6, 0x400 ;  /* 0x0000040000067882 */ /* 0x000fe20000000000 */
[----:B------:R-:W-:-:S02]  /*4420*/  UPLOP3.LUT UP1, UPT, UPT, UPT, UPT, 0x40, 0x4 ;  /* 0x000000000004789c */ /* 0x000fc40003f2e870 */
[----:B------:R-:W-:Y:S01]  /*4430*/  ULEA UR6, UR37, UR6, 0x18 ;  /* 0x0000000625067291 */ /* 0x000fe2000f8ec0ff */
[----:B------:R-:W-:-:S03]  /*4440*/  UMOV UR13, URZ ;  /* 0x000000ff000d7c82 */ /* 0x000fc60008000000 */
[----:B------:R-:W4:Y:S01]  /*4450*/  LDC R3, c[0x0][0xb0c] ;  /* 0x0002c300ff037b82 */ /* 0x000f220000000800 */
[----:B--2---:R-:W-:Y:S02]  /*4460*/  UISETP.NE.U32.AND UP3, UPT, UR8, URZ, UPT ;  /* 0x000000ff0800728c */ /* 0x004fe4000bf65070 */
[----:B---3--:R-:W-:-:S05]  /*4470*/  UISETP.NE.U32.AND UP4, UPT, UR4, URZ, UPT ;  /* 0x000000ff0400728c */ /* 0x008fca000bf85070 */
[----:B------:R-:W2:Y:S01]  /*4480*/  LDC R18, c[0x0][0xb20] ;  /* 0x0002c800ff127b82 */ /* 0x000ea20000000800 */
[----:B-1----:R-:W-:Y:S01]  /*4490*/  ISETP.NE.AND P1, PT, R0, 0x1, PT ;  /* 0x000000010000780c */ /* 0x002fe20003f25270 */
[----:B------:R-:W-:Y:S02]  /*44a0*/  UISETP.NE.AND.EX UP3, UPT, UR9, URZ, UPT, UP3 ;  /* 0x000000ff0900728c */ /* 0x000fe4000bf65330 */
[----:B------:R-:W-:-:S04]  /*44b0*/  UISETP.NE.AND.EX UP4, UPT, UR5, URZ, UPT, UP4 ;  /* 0x000000ff0500728c */ /* 0x000fc8000bf85340 */
[----:B------:R-:W1:Y:S08]  /*44c0*/  LDC.64 R30, c[0x0][0x348] ;  /* 0x0000d200ff1e7b82 */ /* 0x000e700000000a00 */
[----:B------:R-:W3:Y:S08]  /*44d0*/  LDC.64 R16, c[0x0][0xb10] ;  /* 0x0002c400ff107b82 */ /* 0x000ef00000000a00 */
[----:B------:R-:W1:Y:S08]  /*44e0*/  LDC.64 R6, c[0x0][0xb18] ;  /* 0x0002c600ff067b82 */ /* 0x000e700000000a00 */
[----:B------:R-:W1:Y:S08]  /*44f0*/  LDC.64 R4, c[0x0][0xb28] ;  /* 0x0002ca00ff047b82 */ /* 0x000e700000000a00 */
[----:B--2-4-:R-:W1:Y:S02]  /*4500*/  LDC R19, c[0x0][0x374] ;  /* 0x0000dd00ff137b82 */ /* 0x014e640000000800 */
.L_x_93:
[C---:B------:R-:W-:Y:S02]  /*4510*/  LEA R0, R28.reuse, UR6, 0x3 ;  /* 0x000000061c007c11 */ /* 0x040fe4000f8e18ff */
[----:B------:R-:W-:Y:S02]  /*4520*/  SHF.L.U32 R2, R27, 0x1f, RZ ;  /* 0x0000001f1b027819 */ /* 0x000fe400000006ff */
[----:B------:R-:W-:Y:S02]  /*4530*/  LEA R20, R28, UR6, 0x4 ;  /* 0x000000061c147c11 */ /* 0x000fe4000f8e20ff */
[----:B--2---:R-:W2:Y:S02]  /*4540*/  SYNCS.PHASECHK.TRANS64.TRYWAIT P0, [R0+URZ+0x70], R2 ;  /* 0x00007002000075a7 */ /* 0x004ea400080011ff */
[----:B--2---:R-:W-:Y:S05]  /*4550*/  @!P0 BRA `(.L_x_85) ;  /* 0x0000004000208947 */ /* 0x004fea0003800000 */
.L_x_160:
[----:B------:R-:W-:Y:S01]  /*4560*/  ISETP.GE.AND P0, PT, R40, 0x1, PT ;  /* 0x000000012800780c */ /* 0x000fe20003f06270 */
[----:B------:R-:W4:Y:S01]  /*4570*/  LDS.128 R20, [R20+0x100] ;  /* 0x0001000014147984 */ /* 0x000f220000000c00 */
[----:B--2---:R-:W-:Y:S01]  /*4580*/  VIADD R0, R0, 0x80 ;  /* 0x0000008000007836 */ /* 0x004fe20000000000 */
[----:B------:R-:W-:Y:S01]  /*4590*/  @!PT LDS RZ, [RZ] ;  /* 0x00000000fffff984 */ /* 0x000fe20000000800 */
[----:B------:R-:W-:Y:S01]  /*45a0*/  @!PT LDS RZ, [RZ] ;  /* 0x00000000fffff984 */ /* 0x000fe20000000800 */
[----:B------:R-:W-:Y:S01]  /*45b0*/  @!PT LDS RZ, [RZ] ;  /* 0x00000000fffff984 */ /* 0x000fe20000000800 */
[----:B------:R-:W-:Y:S01]  /*45c0*/  @!PT LDS RZ, [RZ] ;  /* 0x00000000fffff984 */ /* 0x000fe20000000800 */
[----:B------:R2:W-:Y:S06]  /*45d0*/  MEMBAR.ALL.CTA ;  /* 0x0000000000007992 */ /* 0x0005ec0000008000 */
[----:B--2---:R-:W2:Y:S01]  /*45e0*/  FENCE.VIEW.ASYNC.S ;  /* 0x00000000000073c6 */ /* 0x004ea20000000000 */
[----:B------:R-:W-:Y:S04]  /*45f0*/  PRMT R0, RZ, 0x654, R0 ;  /* 0x00000654ff007816 */ /* 0x000fe80000000000 */
[----:B--2---:R2:W-:Y:S01]  /*4600*/  SYNCS.ARRIVE.TRANS64.RED.A1T0 RZ, [R0+URZ], RZ ;  /* 0x000000ff00ff79a7 */ /* 0x0045e200081004ff */
[----:B----4-:R-:W-:Y:S11]  /*4610*/  LOP3.LUT P3, RZ, R22, 0x1, RZ, 0xc0, !PT ;  /* 0x0000000116ff7812 */ /* 0x010ff6000786c0ff */
[----:B------:R-:W-:Y:S02]  /*4620*/  @!UPT UIADD3 URZ, UPT, UPT, URZ, URZ, URZ ;  /* 0x000000fffffff290 */ /* 0x000fe4000fffe0ff */
[----:B------:R-:W-:Y:S02]  /*4630*/  @P3 MOV R11, R20 ;  /* 0x00000014000b3202 */ /* 0x000fe40000000f00 */
[----:B------:R-:W-:Y:S01]  /*4640*/  @P3 LOP3.LUT R10, R21, 0xffff, RZ, 0xc0, !PT ;  /* 0x0000ffff150a3812 */ /* 0x000fe200078ec0ff */
[----:B--2---:R-:W-:Y:S06]  /*4650*/  @!P0 BRA `(.L_x_86) ;  /* 0x0000000000a48947 */ /* 0x004fec0003800000 */
[-C--:B-1----:R-:W-:Y:S01]  /*4660*/  IMAD.HI.U32 R0, R19, R7.reuse, RZ ;  /* 0x0000000713007227 */ /* 0x082fe200078e00ff */
[----:B------:R-:W-:Y:S02]  /*4670*/  ISETP.NE.AND P0, PT, R6, 0x1, PT ;  /* 0x000000010600780c */ /* 0x000fe40003f05270 */
[----:B------:R-:W-:Y:S01]  /*4680*/  ISETP.NE.AND P2, PT, R40, 0x1, PT ;  /* 0x000000012800780c */ /* 0x000fe20003f45270 */
[----:B---3--:R-:W-:Y:S01]  /*4690*/  IMAD.HI.U32 R9, R24, R16, RZ ;  /* 0x0000001018097227 */ /* 0x008fe200078e00ff */
[----:B------:R-:W-:Y:S02]  /*46a0*/  SHF.R.U32.HI R0, RZ, R18, R0 ;  /* 0x00000012ff007219 */ /* 0x000fe40000011600 */
[----:B------:R-:W-:Y:S01]  /*46b0*/  ISETP.NE.AND P4, PT, R3, 0x1, PT ;  /* 0x000000010300780c */ /* 0x000fe20003f85270 */
[----:B------:R-:W-:Y:S01]  /*46c0*/  IMAD.HI.U32 R13, R10, R7, RZ ;  /* 0x000000070a0d7227 */ /* 0x000fe200078e00ff */
[----:B------:R-:W-:Y:S02]  /*46d0*/  SHF.R.U32.HI R9, RZ, R17, R9 ;  /* 0x00000011ff097219 */ /* 0x000fe40000011609 */
[----:B------:R-:W-:Y:S01]  /*46e0*/  SEL R0, R19, R0, !P0 ;  /* 0x0000000013007207 */ /* 0x000fe20004000000 */
[----:B------:R-:W-:Y:S01]  /*46f0*/  IMAD.HI.U32 R12, R11, R16, RZ ;  /* 0x000000100b0c7227 */ /* 0x000fe200078e00ff */
[----:B------:R-:W-:Y:S03]  /*4700*/  SEL R9, R24, R9, !P4 ;  /* 0x0000000918097207 */ /* 0x000fe60006000000 */
[-C--:B------:R-:W-:Y:S01]  /*4710*/  IMAD.HI.U32 R8, R0, R4.reuse, RZ ;  /* 0x0000000400087227 */ /* 0x080fe200078e00ff */
[----:B------:R-:W-:Y:S03]  /*4720*/  SHF.R.U32.HI R12, RZ, R17, R12 ;  /* 0x00000011ff0c7219 */ /* 0x000fe6000001160c */
[----:B------:R-:W-:Y:S01]  /*4730*/  IMAD.HI.U32 R2, R9, R4, RZ ;  /* 0x0000000409027227 */ /* 0x000fe200078e00ff */
[-C--:B------:R-:W-:Y:S02]  /*4740*/  @P2 SHF.R.U32.HI R0, RZ, R5.reuse, R8 ;  /* 0x00000005ff002219 */ /* 0x080fe40000011608 */
[----:B------:R-:W-:Y:S02]  /*4750*/  SHF.R.U32.HI R8, RZ, R18, R13 ;  /* 0x00000012ff087219 */ /* 0x000fe4000001160d */
[----:B------:R-:W-:Y:S01]  /*4760*/  @P2 SHF.R.U32.HI R9, RZ, R5, R2 ;  /* 0x00000005ff092219 */ /* 0x000fe20000011602 */
[----:B------:R-:W-:Y:S01]  /*4770*/  IMAD R0, R40, R0, RZ ;  /* 0x0000000028007224 */ /* 0x000fe200078e02ff */
[----:B------:R-:W-:Y:S02]  /*4780*/  SEL R8, R10, R8, !P0 ;  /* 0x000000080a087207 */ /* 0x000fe40004000000 */
[----:B------:R-:W-:Y:S01]  /*4790*/  SEL R2, R11, R12, !P4 ;  /* 0x0000000c0b027207 */ /* 0x000fe20006000000 */
[----:B------:R-:W-:Y:S01]  /*47a0*/  IMAD R12, R40, R9, RZ ;  /* 0x00000009280c7224 */ /* 0x000fe200078e02ff */
[C---:B------:R-:W-:Y:S01]  /*47b0*/  ISETP.GE.AND P0, PT, R8.reuse, R0, PT ;  /* 0x000000000800720c */ /* 0x040fe20003f06270 */
[----:B------:R-:W-:Y:S03]  /*47c0*/  IMAD.HI.U32 R0, R8, R4, RZ ;  /* 0x0000000408007227 */ /* 0x000fe600078e00ff */
[----:B------:R-:W-:Y:S02]  /*47d0*/  ISETP.GE.OR P0, PT, R2, R12, P0 ;  /* 0x0000000c0200720c */ /* 0x000fe40000706670 */
[-C--:B------:R-:W-:Y:S04]  /*47e0*/  SHF.R.U32.HI R0, RZ, R5.reuse, R0 ;  /* 0x00000005ff007219 */ /* 0x080fe80000011600 */
[----:B------:R-:W-:Y:S05]  /*47f0*/  SEL R13, R8, R0, !P2 ;  /* 0x00000000080d7207 */ /* 0x000fea0005000000 */
[----:B------:R-:W-:Y:S02]  /*4800*/  IMAD.MOV R12, RZ, RZ, -R13 ;  /* 0x000000ffff0c7224 */ /* 0x000fe400078e0a0d */
[----:B------:R-:W-:Y:S04]  /*4810*/  @!P0 IMAD.HI.U32 R0, R2, R4, RZ ;  /* 0x0000000402008227 */ /* 0x000fe800078e00ff */
[----:B------:R-:W-:Y:S01]  /*4820*/  IMAD R12, R40, R12, R8 ;  /* 0x0000000c280c7224 */ /* 0x000fe200078e0208 */
[----:B------:R-:W-:Y:S04]  /*4830*/  @!P0 SHF.R.U32.HI R0, RZ, R5, R0 ;  /* 0x00000005ff008219 */ /* 0x000fe80000011600 */
[----:B------:R-:W-:Y:S04]  /*4840*/  @!P0 SEL R0, R2, R0, !P2 ;  /* 0x0000000002008207 */ /* 0x000fe80005000000 */
[----:B------:R-:W-:Y:S01]  /*4850*/  @!P0 IADD3 R13, PT, PT, R13, -R0, RZ ;  /* 0x800000000d0d8210 */ /* 0x000fe20007ffe0ff */
[----:B------:R-:W-:Y:S01]  /*4860*/  @!P0 IMAD R0, R9, R12, R0 ;  /* 0x0000000c09008224 */ /* 0x000fe200078e0200 */
[----:B------:R-:W-:Y:S01]  /*4870*/  IADD3 R9, PT, PT, -R8, RZ, RZ ;  /* 0x000000ff08097210 */ /* 0x000fe20007ffe1ff */
[--C-:B------:R-:W-:Y:S02]  /*4880*/  IMAD.MOV R12, RZ, RZ, -R2.reuse ;  /* 0x000000ffff0c7224 */ /* 0x100fe400078e0a02 */
[----:B------:R-:W-:Y:S02]  /*4890*/  @!P0 IMAD R8, R13, R40, R2 ;  /* 0x000000280d088224 */ /* 0x000fe400078e0202 */
[----:B------:R-:W-:Y:S02]  /*48a0*/  @!P0 IMAD.MOV.U32 R2, RZ, RZ, R0 ;  /* 0x000000ffff028224 */ /* 0x000fe400078e0000 */
[----:B------:R-:W-:Y:S02]  /*48b0*/  IMAD R11, R3, R12, R11 ;  /* 0x0000000c030b7224 */ /* 0x000fe400078e020b */
[----:B------:R-:W-:Y:S02]  /*48c0*/  IMAD R10, R6, R9, R10 ;  /* 0x00000009060a7224 */ /* 0x000fe400078e020a */
[----:B------:R-:W-:Y:S02]  /*48d0*/  IMAD R11, R2, R3, R11 ;  /* 0x00000003020b7224 */ /* 0x000fe400078e020b */
[----:B------:R-:W-:Y:S02]  /*48e0*/  IMAD R10, R8, R6, R10 ;  /* 0x00000006080a7224 */ /* 0x000fe400078e020a */
.L_x_86:
[----:B------:R-:W-:Y:S05]  /*48f0*/  BRA.U UP1, `(.L_x_87) ;  /* 0x0000000101107547 */ /* 0x000fea000b800000 */
[----:B------:R-:W-:Y:S04]  /*4900*/  MOV R2, UR7 ;  /* 0x0000000700027c02 */ /* 0x000fe80008000f00 */
[----:B------:R-:W-:Y:S04]  /*4910*/  SHF.L.U32 R2, R2, 0x1f, RZ ;  /* 0x0000001f02027819 */ /* 0x000fe800000006ff */
[----:B------:R-:W2:Y:S02]  /*4920*/  SYNCS.PHASECHK.TRANS64.TRYWAIT P0, [UR6+0x68], R2 ;  /* 0x00006802ff0075a7 */ /* 0x000ea40008001106 */
[----:B--2---:R-:W-:Y:S05]  /*4930*/  @!P0 BRA `(.L_x_88) ;  /* 0x0000003c003c8947 */ /* 0x004fea0003800000 */
.L_x_87:
[----:B------:R-:W-:Y:S02]  /*4940*/  R2UR UR11, R14 ;  /* 0x000000000e0b72ca */ /* 0x000fe400000e0000 */
[----:B------:R-:W-:Y:S02]  /*4950*/  R2UR UR10, R15 ;  /* 0x000000000f0a72ca */ /* 0x000fe400000e0000 */
[----:B------:R-:W-:Y:S04]  /*4960*/  ISETP.NE.U32.AND P2, PT, RZ, UR4, PT ;  /* 0x00000004ff007c0c */ /* 0x000fe8000bf45070 */
[----:B------:R-:W-:Y:S05]  /*4970*/  ISETP.NE.AND.EX P2, PT, RZ, UR5, PT, P2 ;  /* 0x00000005ff007c0c */ /* 0x000fea000bf45320 */
[----:B------:R-:W-:Y:S02]  /*4980*/  USHF.L.U32 UR11, UR11, 0x7, URZ ;  /* 0x000000070b0b7899 */ /* 0x000fe400080006ff */
[----:B------:R-:W-:Y:S01]  /*4990*/  USHF.L.U32 UR10, UR10, 0x6, URZ ;  /* 0x000000060a0a7899 */ /* 0x000fe200080006ff */
[----:B------:R-:W-:Y:S11]  /*49a0*/  BRA.U !UP4, `(.L_x_89) ;  /* 0x000000010c347547 */ /* 0x000ff6000b800000 */
[----:B------:R-:W-:Y:S01]  /*49b0*/  UPLOP3.LUT UP0, UPT, UPT, UPT, UP3, 0x80, 0x8 ;  /* 0x000000000008789c */ /* 0x000fe20003f0f030 */
[----:B--2---:R-:W-:Y:S02]  /*49c0*/  HFMA2 R0, -RZ, RZ, 0, 5.9604644775390625e-08 ;  /* 0x00000001ff007431 */ /* 0x004fe400000001ff */
[----:B------:R-:W-:Y:S03]  /*49d0*/  IMAD.MOV.U32 R92, RZ, RZ, 0x1 ;  /* 0x00000001ff5c7424 */ /* 0x000fe600078e00ff */
[----:B------:R-:W-:Y:S05]  /*49e0*/  PLOP3.LUT P0, PT, PT, PT, UP0, 0x80, 0x8 ;  /* 0x000000000008781c */ /* 0x000fea0003f0f008 */
[----:B------:R-:W2:Y:S01]  /*49f0*/  @UP0 LDCU.64 UR14, c[0x0][0x888] ;  /* 0x00011100ff0e07ac */ /* 0x000ea20008000a00 */
[----:B------:R-:W-:Y:S07]  /*4a00*/  @UP0 UIMAD UR8, UR36, UR4, URZ ;  /* 0x00000004240802a4 */ /* 0x000fee000f8e02ff */
[----:B------:R-:W-:Y:S01]  /*4a10*/  @!P0 PRMT R92, R0, 0x7610, R92 ;  /* 0x00007610005c8816 */ /* 0x000fe2000000005c */
[----:B--2---:R-:W-:Y:S03]  /*4a20*/  @UP0 UIMAD.WIDE UR14, UR8, 0x4, UR14 ;  /* 0x00000004080e08a5 */ /* 0x004fe6000f8e020e */
[----:B------:R-:W2:Y:S03]  /*4a30*/  @!UP0 LDCU UR8, c[0x0][0x880] ;  /* 0x00011000ff0887ac */ /* 0x000ea60008000800 */
[----:B------:R-:W-:Y:S01]  /*4a40*/  IMAD.U32 R8, RZ, RZ, UR14 ;  /* 0x0000000eff087e24 */ /* 0x000fe2000f8e00ff */
[----:B------:R-:W-:Y:S05]  /*4a50*/  MOV R9, UR15 ;  /* 0x0000000f00097c02 */ /* 0x000fea0008000f00 */
[----:B-----5:R4:W5:Y:S02]  /*4a60*/  @P0 LDG.E R49, desc[UR46][R8.64] ;  /* 0x0000002e08310981 */ /* 0x020964000c1e1900 */
[----:B--2-4-:R-:W-:Y:S07]  /*4a70*/  @!P0 IMAD.U32 R49, RZ, RZ, UR8 ;  /* 0x00000008ff318e24 */ /* 0x014fee000f8e00ff */
.L_x_89:
[----:B-----5:R-:W-:Y:S01]  /*4a80*/  @!P2 FSETP.EQ.AND P0, PT, R49, RZ, PT ;  /* 0x000000ff3100a20b */ /* 0x020fe20003f02000 */
[----:B------:R-:W-:Y:S01]  /*4a90*/  @!UPT UIADD3 URZ, UPT, UPT, URZ, URZ, URZ ;  /* 0x000000fffffff290 */ /* 0x000fe2000fffe0ff */
[----:B------:R-:W-:Y:S11]  /*4aa0*/  @!P2 BRA `(.L_x_90) ;  /* 0x000000000014a947 */ /* 0x000ff60003800000 */
[----:B------:R-:W-:Y:S02]  /*4ab0*/  LOP3.LUT P2, RZ, R92, 0xff, RZ, 0xc0, !PT ;  /* 0x000000ff5cff7812 */ /* 0x000fe4000784c0ff */
[----:B------:R-:W-:Y:S04]  /*4ac0*/  PLOP3.LUT P0, PT, PT, PT, UP0, 0x80, 0x8 ;  /* 0x000000000008781c */ /* 0x000fe80003f0f008 */
[----:B------:R-:W-:Y:S07]  /*4ad0*/  PLOP3.LUT P0, PT, P0, PT, PT, 0x8, 0x80 ;  /* 0x000000000080781c */ /* 0x000fee000070e170 */
[----:B------:R-:W-:Y:S11]  /*4ae0*/  @P2 FSETP.EQ.AND P0, PT, R49, RZ, PT ;  /* 0x000000ff3100220b */ /* 0x000ff60003f02000 */
[----:B------:R-:W-:Y:S02]  /*4af0*/  @!UPT UIADD3 URZ, UPT, UPT, URZ, URZ, URZ ;  /* 0x000000fffffff290 */ /* 0x000fe4000fffe0ff */
.L_x_90:
[----:B------:R-:W-:Y:S01]  /*4b00*/  ULEA UR15, UR13, UR6, 0x3 ;  /* 0x000000060d0f7291 */ /* 0x000fe2000f8e18ff */
[----:B------:R-:W-:Y:S02]  /*4b10*/  SHF.L.U32 R9, R29, 0x1f, RZ ;  /* 0x0000001f1d097819 */ /* 0x000fe400000006ff */
[----:B------:R-:W-:Y:S04]  /*4b20*/  ELECT P4, URZ, PT ;  /* 0x0000000000ff782f */ /* 0x000fe80003880000 */
[----:B------:R-:W-:Y:S02]  /*4b30*/  PLOP3.LUT P4, PT, P0, P4, PT, 0xf2, 0x2f ;  /* 0x00000000002f781c */ /* 0x000fe40000789e72 */
[----:B------:R-:W4:Y:S11]  /*4b40*/  SYNCS.PHASECHK.TRANS64.TRYWAIT P2, [UR15+0x48], R9 ;  /* 0x00004809ff0075a7 */ /* 0x000f36000804110f */
[----:B-1----:R-:W-:Y:S05]  /*4b50*/  @!P4 IADD3 R8, P0, PT, R30, 0x580, RZ ;  /* 0x000005801e08c810 */ /* 0x002fea0007f1e0ff */
[----:B--2---:R-:W-:Y:S01]  /*4b60*/  @!P4 IMAD.X R2, RZ, RZ, R31, P0 ;  /* 0x000000ffff02c224 */ /* 0x004fe200000e061f */
[----:B----4-:R-:W-:Y:S07]  /*4b70*/  @!P2 BRA `(.L_x_91) ;  /* 0x0000003800c4a947 */ /* 0x010fee0003800000 */
.L_x_163:
[----:B------:R-:W2:Y:S01]  /*4b80*/  LDC.64 R12, c[0x0][0xb18] ;  /* 0x0002c600ff0c7b82 */ /* 0x000ea20000000a00 */
[----:B------:R-:W-:Y:S01]  /*4b90*/  @!P4 R2UR UR8, R2 ;  /* 0x000000000208c2ca */ /* 0x000fe200000e0000 */
[----:B------:R-:W-:Y:S01]  /*4ba0*/  VOTEU.ALL UP2, P4 ;  /* 0x0000000000ff7886 */ /* 0x000fe20002040000 */
[----:B------:R-:W-:Y:S01]  /*4bb0*/  @!P4 R2UR UR9, R8 ;  /* 0x000000000809c2ca */ /* 0x000fe200000e0000 */
[----:B------:R-:W-:Y:S01]  /*4bc0*/  VOTEU.ALL UP1, P4 ;  /* 0x0000000000ff7886 */ /* 0x000fe20002020000 */
[----:B-1----:R-:W-:Y:S03]  /*4bd0*/  @!P4 IMAD.MOV.U32 R0, RZ, RZ, 0x2000 ;  /* 0x00002000ff00c424 */ /* 0x002fe600078e00ff */
[----:B------:R-:W1:Y:S01]  /*4be0*/  @!P1 LDC R2, c[0x0][0xb0c] ;  /* 0x0002c300ff029b82 */ /* 0x000e620000000800 */
[----:B------:R-:W-:Y:S01]  /*4bf0*/  UMOV UR20, 0x0 ;  /* 0x0000000000147882 */ /* 0x000fe20000000000 */
[----:B------:R-:W-:Y:S01]  /*4c00*/  UMOV UR21, 0x10000000 ;  /* 0x1000000000157882 */ /* 0x000fe20000000000 */
[----:B------:R-:W-:Y:S01]  /*4c10*/  UMOV UR12, UR36 ;  /* 0x00000024000c7c82 */ /* 0x000fe20008000000 */
[----:B------:R-:W-:Y:S01]  /*4c20*/  UIADD3 UR14, UPT, UPT, UR13, 0x1, URZ ;  /* 0x000000010d0e7890 */ /* 0x000fe2000fffe0ff */
[----:B------:R-:W-:Y:S01]  /*4c30*/  @P3 SHF.R.U32.HI R26, RZ, 0x10, R21 ;  /* 0x00000010ff1a3819 */ /* 0x000fe20000011615 */
[----:B------:R-:W-:Y:S02]  /*4c40*/  VIADD R28, R28, 0x1 ;  /* 0x000000011c1c7836 */ /* 0x000fe40000000000 */
[----:B------:R-:W-:Y:S01]  /*4c50*/  IMAD.U32 R9, RZ, RZ, UR8 ;  /* 0x00000008ff097e24 */ /* 0x000fe2000f8e00ff */
[----:B------:R-:W-:Y:S01]  /*4c60*/  @!UP2 ULEA UR8, UR13, UR6, 0xd ;  /* 0x000000060d08a291 */ /* 0x000fe2000f8e68ff */
[----:B------:R-:W-:Y:S01]  /*4c70*/  IMAD.U32 R8, RZ, RZ, UR9 ;  /* 0x00000009ff087e24 */ /* 0x000fe2000f8e00ff */
[----:B------:R-:W-:Y:S02]  /*4c80*/  UIADD3 UR9, UPT, UPT, UR15, 0x30, URZ ;  /* 0x000000300f097890 */ /* 0x000fe4000fffe0ff */
[----:B------:R-:W-:Y:S01]  /*4c90*/  @!P4 R2UR UR19, R9 ;  /* 0x000000000913c2ca */ /* 0x000fe200000e0000 */
[----:B------:R-:W-:Y:S01]  /*4ca0*/  @!UP2 UIADD3 UR8, UPT, UPT, UR8, 0x200, URZ ;  /* 0x000002000808a890 */ /* 0x000fe2000fffe0ff */
[----:B------:R-:W-:Y:S01]  /*4cb0*/  @!P4 R2UR UR18, R8 ;  /* 0x000000000812c2ca */ /* 0x000fe200000e0000 */
[----:B------:R-:W-:Y:S01]  /*4cc0*/  UISETP.NE.AND UP5, UPT, UR14, 0x3, UPT ;  /* 0x000000030e00788c */ /* 0x000fe2000bfa5270 */
[----:B------:R-:W4:Y:S01]  /*4cd0*/  LDC.64 R8, c[0x0][0xb10] ;  /* 0x0002c400ff087b82 */ /* 0x000f220000000a00 */
[----:B------:R-:W-:Y:S02]  /*4ce0*/  UPRMT UR16, UR37, 0x654, UR9 ;  /* 0x0000065425107896 */ /* 0x000fe40008000009 */
[----:B------:R-:W-:Y:S02]  /*4cf0*/  USEL UR17, URZ, 0x1, UP5 ;  /* 0x00000001ff117887 */ /* 0x000fe4000a800000 */
[----:B------:R-:W-:Y:S04]  /*4d00*/  USEL UR14, UR14, URZ, UP5 ;  /* 0x000000ff0e0e7287 */ /* 0x000fe8000a800000 */
[----:B------:R-:W-:Y:S01]  /*4d10*/  ULEA UR13, UR14, UR6, 0x3 ;  /* 0x000000060e0d7291 */ /* 0x000fe2000f8e18ff */
[----:B------:R-:W-:Y:S01]  /*4d20*/  LOP3.LUT R29, R29, UR17, RZ, 0x3c, !PT ;  /* 0x000000111d1d7c12 */ /* 0x000fe2000f8e3cff */
[----:B------:R1:W-:Y:S01]  /*4d30*/  @!UP1 UTMALDG.3D [UR8], [UR18], desc[UR20] ;  /* 0x00001408120095b4 */ /* 0x0003e20008011000 */
[----:B------:R5:W-:Y:S02]  /*4d40*/  @!P4 SYNCS.ARRIVE.TRANS64.RED.A0TR RZ, [UR15+0x30], R0 ;  /* 0x00003000ffffc9a7 */ /* 0x000be4000830040f */
[----:B------:R-:W-:Y:S01]  /*4d50*/  SHF.L.U32 R14, R29, 0x1f, RZ ;  /* 0x0000001f1d0e7819 */ /* 0x000fe200000006ff */
[C---:B----4-:R-:W-:Y:S01]  /*4d60*/  @!P1 IMAD.HI.U32 R8, R11.reuse, R8, RZ ;  /* 0x000000080b089227 */ /* 0x050fe200078e00ff */
[----:B--2---:R-:W-:Y:S02]  /*4d70*/  @!P1 ISETP.NE.AND P0, PT, R12, 0x1, PT ;  /* 0x000000010c00980c */ /* 0x004fe40003f05270 */
[----:B-1----:R-:W-:Y:S01]  /*4d80*/  @!P1 ISETP.NE.AND P2, PT, R2, 0x1, PT ;  /* 0x000000010200980c */ /* 0x002fe20003f45270 */
[----:B------:R-:W-:Y:S01]  /*4d90*/  SYNCS.ARRIVE.TRANS64.RED.A1T0 RZ, [UR16], RZ ;  /* 0x000000ffffff79a7 */ /* 0x000fe20008100410 */
[C---:B------:R-:W-:Y:S01]  /*4da0*/  @!P1 IMAD.HI.U32 R13, R10.reuse, R13, RZ ;  /* 0x0000000d0a0d9227 */ /* 0x040fe200078e00ff */
[----:B------:R-:W-:Y:S04]  /*4db0*/  @!P1 SHF.R.U32.HI R8, RZ, R9, R8 ;  /* 0x00000009ff089219 */ /* 0x000fe80000011608 */
[----:B------:R-:W-:Y:S01]  /*4dc0*/  @!P1 SEL R8, R11, R8, !P2 ;  /* 0x000000080b089207 */ /* 0x000fe20005000000 */
[----:B------:R-:W1:Y:S01]  /*4dd0*/  SYNCS.PHASECHK.TRANS64.TRYWAIT P5, [UR13+0x48], R14 ;  /* 0x0000480eff0075a7 */ /* 0x000e6200080a110d */
[----:B-----5:R-:W2:Y:S02]  /*4de0*/  @!P1 LDC R0, c[0x0][0xb20] ;  /* 0x0002c800ff009b82 */ /* 0x020ea40000000800 */
[----:B--2---:R-:W-:Y:S04]  /*4df0*/  @!P1 SHF.R.U32.HI R0, RZ, R0, R13 ;  /* 0x00000000ff009219 */ /* 0x004fe8000001160d */
[----:B------:R-:W-:Y:S05]  /*4e00*/  @!P1 SEL R9, R10, R0, !P0 ;  /* 0x000000000a099207 */ /* 0x000fea0004000000 */
[----:B------:R-:W-:Y:S02]  /*4e10*/  @!P1 IMAD.IADD R0, R9, 0x1, -R8 ;  /* 0x0000000109009824 */ /* 0x000fe400078e0a08 */
[----:B------:R-:W-:Y:S02]  /*4e20*/  @!P1 IMAD.IADD R8, R8, 0x1, -R9 ;  /* 0x0000000108089824 */ /* 0x000fe400078e0a09 */
[----:B------:R-:W-:Y:S02]  /*4e30*/  @!P1 IMAD R11, R0, R2, R11 ;  /* 0x00000002000b9224 */ /* 0x000fe400078e020b */
[----:B------:R-:W-:Y:S01]  /*4e40*/  @!P1 IMAD R10, R8, R12, R10 ;  /* 0x0000000c080a9224 */ /* 0x000fe200078e020a */
[----:B-1----:R-:W-:Y:S06]  /*4e50*/  @!P5 BRA `(.L_x_92) ;  /* 0x000000380024d947 */ /* 0x002fec0003800000 */
.L_x_165:
[----:B------:R-:W-:Y:S01]  /*4e60*/  @!P4 IADD3 R2, P0, PT, R30, 0x580, RZ ;  /* 0x000005801e02c810 */ /* 0x000fe20007f1e0ff */
[----:B------:R-:W-:Y:S01]  /*4e70*/  UMOV UR18, 0x0 ;  /* 0x0000000000127882 */ /* 0x000fe20000000000 */
[----:B------:R-:W-:Y:S01]  /*4e80*/  UMOV UR19, 0x10000000 ;  /* 0x1000000000137882 */ /* 0x000fe20000000000 */
[----:B------:R-:W-:Y:S01]  /*4e90*/  VOTEU.ALL UP1, P4 ;  /* 0x0000000000ff7886 */ /* 0x000fe20002020000 */
[----:B------:R-:W-:Y:S01]  /*4ea0*/  @!P4 R2UR UR9, R2 ;  /* 0x000000000209c2ca */ /* 0x000fe200000e0000 */
[----:B-1----:R-:W-:Y:S01]  /*4eb0*/  @!P4 IMAD.X R0, RZ, RZ, R31, P0 ;  /* 0x000000ffff00c224 */ /* 0x002fe200000e061f */
[----:B------:R-:W-:Y:S01]  /*4ec0*/  UMOV UR12, UR36 ;  /* 0x00000024000c7c82 */ /* 0x000fe20008000000 */
[----:B------:R-:W-:Y:S01]  /*4ed0*/  @P3 R2UR UR36, R26 ;  /* 0x000000001a2432ca */ /* 0x000fe200000e0000 */
[----:B------:R-:W-:Y:S01]  /*4ee0*/  @!UP1 ULEA UR15, UR14, UR6, 0xd ;  /* 0x000000060e0f9291 */ /* 0x000fe2000f8e68ff */
[----:B------:R-:W-:Y:S01]  /*4ef0*/  ISETP.NE.AND P0, PT, R28, 0x2, PT ;  /* 0x000000021c00780c */ /* 0x000fe20003f05270 */
[----:B------:R-:W-:Y:S01]  /*4f00*/  @!UP1 UIADD3 UR10, UPT, UPT, UR10, 0x20, URZ ;  /* 0x000000200a0a9890 */ /* 0x000fe2000fffe0ff */
[----:B------:R-:W-:Y:S01]  /*4f10*/  @!P4 R2UR UR8, R0 ;  /* 0x000000000008c2ca */ /* 0x000fe200000e0000 */
[----:B------:R-:W-:Y:S01]  /*4f20*/  IMAD.IADD R15, R10, 0x1, R90 ;  /* 0x000000010a0f7824 */ /* 0x000fe200078e025a */
[----:B------:R-:W-:Y:S01]  /*4f30*/  SEL R0, RZ, 0x1, P0 ;  /* 0x00000001ff007807 */ /* 0x000fe20000000000 */
[----:B------:R-:W-:Y:S01]  /*4f40*/  IMAD.IADD R14, R11, 0x1, R91 ;  /* 0x000000010b0e7824 */ /* 0x000fe200078e025b */
[----:B------:R-:W-:Y:S02]  /*4f50*/  SEL R28, R28, RZ, P0 ;  /* 0x000000ff1c1c7207 */ /* 0x000fe40000000000 */
[----:B------:R-:W-:Y:S01]  /*4f60*/  IMAD.U32 R8, RZ, RZ, UR9 ;  /* 0x00000009ff087e24 */ /* 0x000fe2000f8e00ff */
[----:B------:R-:W-:Y:S01]  /*4f70*/  UIADD3 UR9, UPT, UPT, UR13, 0x30, URZ ;  /* 0x000000300d097890 */ /* 0x000fe2000fffe0ff */
[----:B------:R-:W-:Y:S03]  /*4f80*/  LOP3.LUT R27, R27, R0, RZ, 0x3c, !PT ;  /* 0x000000001b1b7212 */ /* 0x000fe600078e3cff */
[----:B------:R-:W-:Y:S02]  /*4f90*/  @!P4 R2UR UR16, R8 ;  /* 0x000000000810c2ca */ /* 0x000fe400000e0000 */
[----:B------:R-:W-:Y:S01]  /*4fa0*/  IMAD.U32 R9, RZ, RZ, UR8 ;  /* 0x00000008ff097e24 */ /* 0x000fe2000f8e00ff */
[----:B------:R-:W-:Y:S01]  /*4fb0*/  @!UP1 UIADD3 UR8, UPT, UPT, UR15, 0x200, URZ ;  /* 0x000002000f089890 */ /* 0x000fe2000fffe0ff */
[----:B------:R-:W-:Y:S01]  /*4fc0*/  VOTEU.ALL UP1, P4 ;  /* 0x0000000000ff7886 */ /* 0x000fe20002020000 */
[----:B------:R-:W-:Y:S02]  /*4fd0*/  UPRMT UR15, UR37, 0x654, UR9 ;  /* 0x00000654250f7896 */ /* 0x000fe40008000009 */
[----:B------:R-:W-:Y:S11]  /*4fe0*/  @!P4 R2UR UR17, R9 ;  /* 0x000000000911c2ca */ /* 0x000ff600000e0000 */
[----:B------:R-:W-:Y:S02]  /*4ff0*/  @!UPT UIADD3 URZ, UPT, UPT, URZ, URZ, URZ ;  /* 0x000000fffffff290 */ /* 0x000fe4000fffe0ff */
[----:B------:R2:W-:Y:S01]  /*5000*/  @!UP1 UTMALDG.3D [UR8], [UR16], desc[UR18] ;  /* 0x00001208100095b4 */ /* 0x0005e20008011000 */
[----:B------:R2:W-:Y:S01]  /*5010*/  @!P4 SYNCS.ARRIVE.TRANS64.RED.A0TR RZ, [UR13+0x30], R25 ;  /* 0x00003019ffffc9a7 */ /* 0x0005e2000830040d */
[----:B------:R-:W-:Y:S04]  /*5020*/  UIADD3 UR13, UPT, UPT, UR14, 0x1, URZ ;  /* 0x000000010e0d7890 */ /* 0x000fe8000fffe0ff */
[----:B------:R-:W-:Y:S04]  /*5030*/  UISETP.NE.AND UP1, UPT, UR13, 0x3, UPT ;  /* 0x000000030d00788c */ /* 0x000fe8000bf25270 */
[----:B------:R-:W-:Y:S02]  /*5040*/  USEL UR14, URZ, 0x1, UP1 ;  /* 0x00000001ff0e7887 */ /* 0x000fe40008800000 */
[----:B------:R-:W-:Y:S02]  /*5050*/  USEL UR13, UR13, URZ, UP1 ;  /* 0x000000ff0d0d7287 */ /* 0x000fe40008800000 */
[----:B------:R-:W-:Y:S02]  /*5060*/  UPLOP3.LUT UP1, UPT, UPT, UPT, UPT, 0x80, 0x8 ;  /* 0x000000000008789c */ /* 0x000fe40003f2f070 */
[----:B------:R-:W-:Y:S01]  /*5070*/  LOP3.LUT R29, R29, UR14, RZ, 0x3c, !PT ;  /* 0x0000000e1d1d7c12 */ /* 0x000fe2000f8e3cff */
[----:B------:R-:W-:Y:S01]  /*5080*/  SYNCS.ARRIVE.TRANS64.RED.A1T0 RZ, [UR15], RZ ;  /* 0x000000ffffff79a7 */ /* 0x000fe2000810040f */
[----:B------:R-:W-:Y:S07]  /*5090*/  @P3 BRA `(.L_x_93) ;  /* 0xfffffff4001c3947 */ /* 0x000fee000383ffff */
[----:B------:R-:W-:Y:S01]  /*50a0*/  UIADD3 UR6, UPT, UPT, UR6, 0x48, URZ ;  /* 0x0000004806067890 */ /* 0x000fe2000fffe0ff */
[----:B------:R-:W-:-:S03]  /*50b0*/  SHF.L.U32 R2, R29, 0x1f, RZ ;  /* 0x0000001f1d027819 */ /* 0x000fc600000006ff */
[----:B------:R-:W-:-:S09]  /*50c0*/  ULEA UR4, UR13, UR6, 0x3 ;  /* 0x000000060d047291 */ /* 0x000fd2000f8e18ff */
[----:B------:R-:W1:Y:S02]  /*50d0*/  SYNCS.PHASECHK.TRANS64.TRYWAIT P0, [UR4], R2 ;  /* 0x00000002ff0075a7 */ /* 0x000e640008001104 */
[----:B-1----:R-:W-:Y:S05]  /*50e0*/  @!P0 BRA `(.L_x_94) ;  /* 0x0000003400988947 */ /* 0x002fea0003800000 */
.L_x_167:
        /* <DEDUP_REMOVED lines=9> */
.L_x_169:
[----:B------:R-:W-:-:S04]  /*5180*/  UIADD3 UR5, UPT, UPT, UR5, 0x1, URZ ;  /* 0x0000000105057890 */ /* 0x000fc8000fffe0ff */
[----:B------:R-:W-:-:S04]  /*5190*/  UISETP.NE.AND UP0, UPT, UR5, 0x3, UPT ;  /* 0x000000030500788c */ /* 0x000fc8000bf05270 */
[----:B------:R-:W-:Y:S02]  /*51a0*/  USEL UR4, URZ, 0x1, UP0 ;  /* 0x00000001ff047887 */ /* 0x000fe40008000000 */
[----:B------:R-:W-:-:S04]  /*51b0*/  USEL UR5, UR5, URZ, UP0 ;  /* 0x000000ff05057287 */ /* 0x000fc80008000000 */
[----:B------:R-:W-:Y:S01]  /*51c0*/  ULEA UR5, UR5, UR6, 0x3 ;  /* 0x0000000605057291 */ /* 0x000fe2000f8e18ff */
[----:B-1----:R-:W-:-:S04]  /*51d0*/  LOP3.LUT R2, R29, UR4, RZ, 0x3c, !PT ;  /* 0x000000041d027c12 */ /* 0x002fc8000f8e3cff */
[----:B------:R-:W-:Y:S01]  /*51e0*/  SHF.L.U32 R2, R2, 0x1f, RZ ;  /* 0x0000001f02027819 */ /* 0x000fe200000006ff */
[----:B------:R-:W-:-:S07]  /*51f0*/  IMAD.U32 R0, RZ, RZ, UR5 ;  /* 0x00000005ff007e24 */ /* 0x000fce000f8e00ff */
.L_x_96:
[----:B-1----:R1:W4:Y:S02]  /*5200*/  SYNCS.PHASECHK.TRANS64.TRYWAIT P0, [R0+URZ], R2 ;  /* 0x00000002000075a7 */ /* 0x00232400080011ff */
[----:B----4-:R-:W-:Y:S05]  /*5210*/  @!P0 NANOSLEEP.SYNCS 0x989680 ;  /* 0x009896800000895d */ /* 0x010fea0003900000 */
[----:B------:R-:W4:Y:S02]  /*5220*/  @!P0 SYNCS.PHASECHK.TRANS64 P0, [R0+URZ], R2 ;  /* 0x00000002000085a7 */ /* 0x000f2400080010ff */
[----:B--2-4-:R-:W-:Y:S05]  /*5230*/  @P0 EXIT ;  /* 0x000000000000094d */ /* 0x014fea0003800000 */
[----:B------:R-:W-:Y:S05]  /*5240*/  BRA `(.L_x_96) ;  /* 0xfffffffc00ec7947 */ /* 0x000fea000383ffff */
.L_x_84:
[----:B------:R-:W-:-:S06]  /*5250*/  UISETP.GE.AND UP1, UPT, UR10, 0x4, UPT ;  /* 0x000000040a00788c */ /* 0x000fcc000bf26270 */
[----:B------:R-:W-:-:S13]  /*5260*/  PLOP3.LUT P0, PT, PT, PT, UP1, 0x80, 0x8 ;  /* 0x000000000008781c */ /* 0x000fda0003f0f018 */
[----:B------:R-:W-:Y:S05]  /*5270*/  @!P0 EXIT ;  /* 0x000000000000894d */ /* 0x000fea0003800000 */
[----:B------:R-:W-:Y:S01]  /*5280*/  BAR.SYNC.DEFER_BLOCKING 0x6, 0xa0 ;  /* 0x0182800000007b1d */ /* 0x000fe20000010000 */
[C---:B------:R-:W-:Y:S01]  /*5290*/  IMAD.SHL.U32 R2, R97.reuse, 0x20, RZ ;  /* 0x0000002061027824 */ /* 0x040fe200078e00ff */
[C---:B------:R-:W-:Y:S01]  /*52a0*/  LOP3.LUT R98, R97.reuse, 0x2, RZ, 0xc0, !PT ;  /* 0x0000000261627812 */ /* 0x040fe200078ec0ff */
[C---:B------:R-:W-:Y:S01]  /*52b0*/  IMAD.SHL.U32 R103, R97.reuse, 0x4, RZ ;  /* 0x0000000461677824 */ /* 0x040fe200078e00ff */
[C---:B------:R-:W-:Y:S01]  /*52c0*/  LOP3.LUT R104, R97.reuse, 0x60, RZ, 0xc0, !PT ;  /* 0x0000006061687812 */ /* 0x040fe200078ec0ff */
[C---:B------:R-:W-:Y:S01]  /*52d0*/  IMAD.U32 R46, R97.reuse, 0x10000, RZ ;  /* 0x00010000612e7824 */ /* 0x040fe200078e00ff */
[----:B------:R-:W-:Y:S02]  /*52e0*/  UMOV UR48, 0x400 ;  /* 0x0000040000307882 */ /* 0x000fe40000000000 */
[----:B------:R-:W1:Y:S01]  /*52f0*/  LDC R95, c[0x0][0x370] ;  /* 0x0000dc00ff5f7b82 */ /* 0x000e620000000800 */
[----:B------:R-:W-:Y:S01]  /*5300*/  ULEA UR48, UR37, UR48, 0x18 ;  /* 0x0000003025307291 */ /* 0x000fe2000f8ec0ff */
[----:B------:R-:W-:Y:S01]  /*5310*/  LOP3.LUT R3, R2, 0xc0, RZ, 0xc0, !PT ;  /* 0x000000c002037812 */ /* 0x000fe200078ec0ff */
[----:B------:R-:W-:Y:S01]  /*5320*/  IMAD.MOV.U32 R45, RZ, RZ, RZ ;  /* 0x000000ffff2d7224 */ /* 0x000fe200078e00ff */
[----:B------:R-:W-:Y:S01]  /*5330*/  LOP3.LUT R97, R97, 0x4, RZ, 0xc0, !PT ;  /* 0x0000000461617812 */ /* 0x000fe200078ec0ff */
[----:B------:R-:W-:Y:S01]  /*5340*/  UIADD3 UR52, UPT, UPT, UR48, 0x200, URZ ;  /* 0x0000020030347890 */ /* 0x000fe2000fffe0ff */
[----:B------:R-:W-:-:S02]  /*5350*/  LOP3.LUT R103, R3, 0x18, R103, 0xf8, !PT ;  /* 0x0000001803677812 */ /* 0x000fc400078ef867 */
[----:B------:R-:W-:Y:S01]  /*5360*/  CS2R R100, SRZ ;  /* 0x0000000000647805 */ /* 0x000fe2000001ff00 */
[----:B------:R-:W2:Y:S01]  /*5370*/  LDC R42, c[0x0][0xb0c] ;  /* 0x0002c300ff2a7b82 */ /* 0x000ea20000000800 */
[----:B------:R-:W-:Y:S01]  /*5380*/  LOP3.LUT R46, R46, 0x600000, RZ, 0xc0, !PT ;  /* 0x006000002e2e7812 */ /* 0x000fe200078ec0ff */
[----:B------:R-:W-:Y:S01]  /*5390*/  IMAD.MOV.U32 R108, RZ, RZ, RZ ;  /* 0x000000ffff6c7224 */ /* 0x000fe200078e00ff */
[----:B------:R-:W-:Y:S01]  /*53a0*/  IADD3 R102, PT, PT, -R97, 0x2, RZ ;  /* 0x0000000261667810 */ /* 0x000fe20007ffe1ff */
[----:B------:R-:W-:Y:S01]  /*53b0*/  IMAD.MOV R98, RZ, RZ, -R98 ;  /* 0x000000ffff627224 */ /* 0x000fe200078e0a62 */
[----:B------:R-:W-:Y:S01]  /*53c0*/  LOP3.LUT R103, R103, 0xf20, R2, 0xf8, !PT ;  /* 0x00000f2067677812 */ /* 0x000fe200078ef802 */
[----:B------:R-:W-:Y:S01]  /*53d0*/  IMAD.MOV R97, RZ, RZ, -R97 ;  /* 0x000000ffff617224 */ /* 0x000fe200078e0a61 */
[----:B------:R-:W3:Y:S01]  /*53e0*/  LDCU.64 UR54, c[0x0][0x348] ;  /* 0x00006900ff3677ac */ /* 0x000ee20008000a00 */
[----:B------:R-:W4:Y:S01]  /*53f0*/  LDC R93, c[0x0][0xb20] ;  /* 0x0002c800ff5d7b82 */ /* 0x000f220000000800 */
[----:B------:R-:W3:Y:S01]  /*5400*/  LDS R0, [UR48+0x120] ;  /* 0x00012030ff007984 */ /* 0x000ee20008000800 */
[----:B------:R-:W-:Y:S01]  /*5410*/  IMAD.SHL.U32 R102, R102, 0x10, RZ ;  /* 0x0000001066667824 */ /* 0x000fe200078e00ff */
[----:B------:R-:W-:Y:S01]  /*5420*/  LEA R103, R103, UR52, 0x1 ;  /* 0x0000003467677c11 */ /* 0x000fe2000f8e08ff */
[----:B------:R-:W-:Y:S01]  /*5430*/  UMOV UR51, 0x1 ;  /* 0x0000000100337882 */ /* 0x000fe20000000000 */
[----:B------:R-:W-:Y:S01]  /*5440*/  UMOV UR56, URZ ;  /* 0x000000ff00387c82 */ /* 0x000fe20008000000 */
[----:B------:R-:W1:Y:S02]  /*5450*/  LDCU.64 UR38, c[0x0][0x888] ;  /* 0x00011100ff2677ac */ /* 0x000e640008000a00 */
[----:B------:R-:W1:Y:S01]  /*5460*/  LDC R41, c[0x0][0xb30] ;  /* 0x0002cc00ff297b82 */ /* 0x000e620000000800 */
[----:B------:R-:W1:Y:S01]  /*5470*/  LDCU.64 UR44, c[0x0][0x890] ;  /* 0x00011200ff2c77ac */ /* 0x000e620008000a00 */
[----:B------:R-:W-:Y:S01]  /*5480*/  UMOV UR50, URZ ;  /* 0x000000ff00327c82 */ /* 0x000fe20008000000 */
[----:B------:R-:W-:-:S05]  /*5490*/  UMOV UR49, URZ ;  /* 0x000000ff00317c82 */ /* 0x000fca0008000000 */
[----:B------:R-:W1:Y:S08]  /*54a0*/  LDC.64 R88, c[0x0][0xb10] ;  /* 0x0002c400ff587b82 */ /* 0x000e700000000a00 */
[----:B------:R-:W1:Y:S08]  /*54b0*/  LDC.64 R38, c[0x0][0xb18] ;  /* 0x0002c600ff267b82 */ /* 0x000e700000000a00 */
[----:B------:R-:W1:Y:S08]  /*54c0*/  LDC.64 R36, c[0x0][0xb28] ;  /* 0x0002ca00ff247b82 */ /* 0x000e700000000a00 */
[----:B------:R-:W1:Y:S01]  /*54d0*/  LDC.64 R86, c[0x0][0x8b0] ;  /* 0x00022c00ff567b82 */ /* 0x000e620000000a00 */
[----:B---3--:R-:W-:-:S07]  /*54e0*/  IMAD.IADD R46, R0, 0x1, R46 ;  /* 0x00000001002e7824 */ /* 0x008fce00078e022e */
[----:B------:R-:W3:Y:S08]  /*54f0*/  LDC.64 R84, c[0x0][0x8a8] ;  /* 0x00022a00ff547b82 */ /* 0x000ef00000000a00 */
[----:B--2-4-:R-:W1:Y:S02]  /*5500*/  LDC R94, c[0x0][0x374] ;  /* 0x0000dd00ff5e7b82 */ /* 0x014e640000000800 */
.L_x_127:
[----:B------:R-:W-:Y:S02]  /*5510*/  LEA R0, R108, UR48, 0x3 ;  /* 0x000000306c007c11 */ /* 0x000fe4000f8e18ff */
[----:B------:R-:W-:Y:S02]  /*5520*/  SHF.L.U32 R2, R100, 0x1f, RZ ;  /* 0x0000001f64027819 */ /* 0x000fe400000006ff */
[----:B------:R-:W-:Y:S02]  /*5530*/  LEA R16, R108, UR48, 0x4 ;  /* 0x000000306c107c11 */ /* 0x000fe4000f8e20ff */
[----:B------:R-:W2:Y:S02]  /*5540*/  SYNCS.PHASECHK.TRANS64.TRYWAIT P0, [R0+URZ+0x70], R2 ;  /* 0x00007002000075a7 */ /* 0x000ea400080011ff */
[----:B--2---:R-:W-:Y:S05]  /*5550*/  @!P0 BRA `(.L_x_97) ;  /* 0x0000003000ac8947 */ /* 0x004fea0003800000 */
.L_x_170:
[----:B------:R-:W4:Y:S01]  /*5560*/  LDC.64 R10, c[0x0][0xb10] ;  /* 0x0002c400ff0a7b82 */ /* 0x000f220000000a00 */
[----:B------:R-:W3:Y:S01]  /*5570*/  LDS.128 R16, [R16+0x100] ;  /* 0x0001000010107984 */ /* 0x000ee20000000c00 */
[----:B-1----:R-:W-:Y:S01]  /*5580*/  ISETP.NE.AND P1, PT, R41, 0x1, PT ;  /* 0x000000012900780c */ /* 0x002fe20003f25270 */
[----:B--2---:R-:W-:Y:S01]  /*5590*/  VIADD R0, R0, 0x80 ;  /* 0x0000008000007836 */ /* 0x004fe20000000000 */
[----:B------:R-:W-:Y:S04]  /*55a0*/  ISETP.GE.AND P0, PT, R40, 0x1, PT ;  /* 0x000000012800780c */ /* 0x000fe80003f06270 */
[----:B------:R-:W1:Y:S01]  /*55b0*/  LDC.64 R8, c[0x0][0xb18] ;  /* 0x0002c600ff087b82 */ /* 0x000e620000000a00 */
[----:B------:R-:W-:Y:S01]  /*55c0*/  PRMT R0, RZ, 0x654, R0 ;  /* 0x00000654ff007816 */ /* 0x000fe20000000000 */
[----:B------:R-:W-:Y:S01]  /*55d0*/  @!PT LDS RZ, [RZ] ;  /* 0x00000000fffff984 */ /* 0x000fe20000000800 */
[----:B------:R-:W-:Y:S01]  /*55e0*/  @!PT LDS RZ, [RZ] ;  /* 0x00000000fffff984 */ /* 0x000fe20000000800 */
[----:B------:R-:W-:Y:S01]  /*55f0*/  @!PT LDS RZ, [RZ] ;  /* 0x00000000fffff984 */ /* 0x000fe20000000800 */
[----:B------:R-:W-:Y:S01]  /*5600*/  @!PT LDS RZ, [RZ] ;  /* 0x00000000fffff984 */ /* 0x000fe20000000800 */
[----:B------:R2:W-:Y:S06]  /*5610*/  MEMBAR.ALL.CTA ;  /* 0x0000000000007992 */ /* 0x0005ec0000008000 */
[----:B--2---:R-:W2:Y:S01]  /*5620*/  FENCE.VIEW.ASYNC.S ;  /* 0x00000000000073c6 */ /* 0x004ea20000000000 */
[----:B------:R-:W1:Y:S08]  /*5630*/  @!P1 LDC R12, c[0x0][0xb20] ;  /* 0x0002c800ff0c9b82 */ /* 0x000e700000000800 */
[----:B------:R-:W1:Y:S01]  /*5640*/  @!P1 LDC R7, c[0x0][0xb0c] ;  /* 0x0002c300ff079b82 */ /* 0x000e620000000800 */
[----:B--2---:R2:W-:Y:S01]  /*5650*/  SYNCS.ARRIVE.TRANS64.RED.A1T0 RZ, [R0+URZ], RZ ;  /* 0x000000ff00ff79a7 */ /* 0x0045e200081004ff */
[----:B---3--:R-:W-:Y:S04]  /*5660*/  LOP3.LUT P4, RZ, R18, 0x1, RZ, 0xc0, !PT ;  /* 0x0000000112ff7812 */ /* 0x008fe8000788c0ff */
[----:B------:R-:W-:Y:S09]  /*5670*/  P2R R105, PR, RZ, 0x10 ;  /* 0x00000010ff697803 */ /* 0x000ff20000000000 */
[----:B------:R-:W-:Y:S02]  /*5680*/  @P4 MOV R44, R16 ;  /* 0x00000010002c4202 */ /* 0x000fe40000000f00 */
[----:B------:R-:W-:Y:S01]  /*5690*/  @P4 LOP3.LUT R43, R17, 0xffff, RZ, 0xc0, !PT ;  /* 0x0000ffff112b4812 */ /* 0x000fe200078ec0ff */
[----:B--2-4-:R-:W-:Y:S06]  /*56a0*/  @!P0 BRA `(.L_x_98) ;  /* 0x0000000000a48947 */ /* 0x014fec0003800000 */
[----:B------:R-:W-:Y:S01]  /*56b0*/  IMAD.HI.U32 R0, R94, R39, RZ ;  /* 0x000000275e007227 */ /* 0x000fe200078e00ff */
[----:B------:R-:W-:Y:S02]  /*56c0*/  ISETP.NE.AND P0, PT, R38, 0x1, PT ;  /* 0x000000012600780c */ /* 0x000fe40003f05270 */
[----:B------:R-:W-:Y:S01]  /*56d0*/  ISETP.NE.AND P2, PT, R40, 0x1, PT ;  /* 0x000000012800780c */ /* 0x000fe20003f45270 */
[----:B------:R-:W-:Y:S01]  /*56e0*/  IMAD.HI.U32 R4, R95, R88, RZ ;  /* 0x000000585f047227 */ /* 0x000fe200078e00ff */
[----:B------:R-:W-:Y:S02]  /*56f0*/  SHF.R.U32.HI R0, RZ, R93, R0 ;  /* 0x0000005dff007219 */ /* 0x000fe40000011600 */
[----:B------:R-:W-:Y:S01]  /*5700*/  ISETP.NE.AND P3, PT, R42, 0x1, PT ;  /* 0x000000012a00780c */ /* 0x000fe20003f65270 */
[----:B------:R-:W-:Y:S01]  /*5710*/  IMAD.HI.U32 R6, R43, R39, RZ ;  /* 0x000000272b067227 */ /* 0x000fe200078e00ff */
[-C--:B------:R-:W-:Y:S02]  /*5720*/  SHF.R.U32.HI R4, RZ, R89.reuse, R4 ;  /* 0x00000059ff047219 */ /* 0x080fe40000011604 */
[----:B------:R-:W-:Y:S01]  /*5730*/  SEL R0, R94, R0, !P0 ;  /* 0x000000005e007207 */ /* 0x000fe20004000000 */
[----:B------:R-:W-:Y:S01]  /*5740*/  IMAD.HI.U32 R5, R44, R88, RZ ;  /* 0x000000582c057227 */ /* 0x000fe200078e00ff */
[----:B------:R-:W-:Y:S03]  /*5750*/  SEL R4, R95, R4, !P3 ;  /* 0x000000045f047207 */ /* 0x000fe60005800000 */
[-C--:B------:R-:W-:Y:S01]  /*5760*/  IMAD.HI.U32 R3, R0, R36.reuse, RZ ;  /* 0x0000002400037227 */ /* 0x080fe200078e00ff */
[----:B------:R-:W-:Y:S03]  /*5770*/  SHF.R.U32.HI R5, RZ, R89, R5 ;  /* 0x00000059ff057219 */ /* 0x000fe60000011605 */
[----:B------:R-:W-:Y:S01]  /*5780*/  IMAD.HI.U32 R2, R4, R36, RZ ;  /* 0x0000002404027227 */ /* 0x000fe200078e00ff */
[----:B------:R-:W-:Y:S02]  /*5790*/  @P2 SHF.R.U32.HI R0, RZ, R37, R3 ;  /* 0x00000025ff002219 */ /* 0x000fe40000011603 */
[----:B------:R-:W-:Y:S02]  /*57a0*/  SHF.R.U32.HI R3, RZ, R93, R6 ;  /* 0x0000005dff037219 */ /* 0x000fe40000011606 */
[----:B------:R-:W-:Y:S01]  /*57b0*/  @P2 SHF.R.U32.HI R4, RZ, R37, R2 ;  /* 0x00000025ff042219 */ /* 0x000fe20000011602 */
[----:B------:R-:W-:Y:S01]  /*57c0*/  IMAD R0, R40, R0, RZ ;  /* 0x0000000028007224 */ /* 0x000fe200078e02ff */
[----:B------:R-:W-:Y:S02]  /*57d0*/  SEL R3, R43, R3, !P0 ;  /* 0x000000032b037207 */ /* 0x000fe40004000000 */
[----:B------:R-:W-:Y:S01]  /*57e0*/  SEL R2, R44, R5, !P3 ;  /* 0x000000052c027207 */ /* 0x000fe20005800000 */
[----:B------:R-:W-:Y:S01]  /*57f0*/  IMAD R5, R40, R4, RZ ;  /* 0x0000000428057224 */ /* 0x000fe200078e02ff */
[C---:B------:R-:W-:Y:S01]  /*5800*/  ISETP.GE.AND P0, PT, R3.reuse, R0, PT ;  /* 0x000000000300720c */ /* 0x040fe20003f06270 */
[C---:B------:R-:W-:Y:S03]  /*5810*/  IMAD.HI.U32 R0, R3.reuse, R36, RZ ;  /* 0x0000002403007227 */ /* 0x040fe600078e00ff */
[C---:B------:R-:W-:Y:S02]  /*5820*/  ISETP.GE.OR P0, PT, R2.reuse, R5, P0 ;  /* 0x000000050200720c */ /* 0x040fe40000706670 */
[----:B------:R-:W-:Y:S04]  /*5830*/  SHF.R.U32.HI R0, RZ, R37, R0 ;  /* 0x00000025ff007219 */ /* 0x000fe80000011600 */
[C---:B------:R-:W-:Y:S05]  /*5840*/  SEL R6, R3.reuse, R0, !P2 ;  /* 0x0000000003067207 */ /* 0x040fea0005000000 */
        /* <DEDUP_REMOVED lines=14> */
[----:B------:R-:W-:Y:S07]  /*5930*/  IMAD R43, R3, R38, R43 ;  /* 0x00000026032b7224 */ /* 0x000fee00078e022b */
.L_x_98:
[----:B-1----:R-:W-:Y:S01]  /*5940*/  @!P1 ISETP.NE.AND P0, PT, R8, 0x1, PT ;  /* 0x000000010800980c */ /* 0x002fe20003f05270 */
[----:B------:R-:W-:Y:S01]  /*5950*/  @!P1 IMAD.HI.U32 R0, R44, R10, RZ ;  /* 0x0000000a2c009227 */ /* 0x000fe200078e00ff */
[----:B------:R-:W-:Y:S01]  /*5960*/  @!P1 ISETP.NE.AND P2, PT, R7, 0x1, PT ;  /* 0x000000010700980c */ /* 0x000fe20003f45270 */
[----:B------:R-:W-:Y:S01]  /*5970*/  ULOP3.LUT UP0, URZ, UR52, 0x1b0, URZ, 0xc0, !UPT ;  /* 0x000001b034ff7892 */ /* 0x000fe2000f80c0ff */
[----:B------:R-:W-:Y:S01]  /*5980*/  R2UR UR42, R14 ;  /* 0x000000000e2a72ca */ /* 0x000fe200000e0000 */
[----:B------:R-:W-:Y:S01]  /*5990*/  @!P1 IMAD.HI.U32 R2, R43, R9, RZ ;  /* 0x000000092b029227 */ /* 0x000fe200078e00ff */
[----:B------:R-:W-:Y:S02]  /*59a0*/  @!P1 SHF.R.U32.HI R0, RZ, R11, R0 ;  /* 0x0000000bff009219 */ /* 0x000fe40000011600 */
[----:B------:R-:W-:Y:S01]  /*59b0*/  R2UR UR41, R15 ;  /* 0x000000000f2972ca */ /* 0x000fe200000e0000 */
[----:B------:R-:W-:Y:S01]  /*59c0*/  VIADD R108, R108, 0x1 ;  /* 0x000000016c6c7836 */ /* 0x000fe20000000000 */
[----:B------:R-:W-:Y:S02]  /*59d0*/  @!P1 SHF.R.U32.HI R2, RZ, R12, R2 ;  /* 0x0000000cff029219 */ /* 0x000fe40000011602 */
[----:B------:R-:W-:Y:S02]  /*59e0*/  @!P1 SEL R3, R44, R0, !P2 ;  /* 0x000000002c039207 */ /* 0x000fe40005000000 */
[----:B------:R-:W-:Y:S02]  /*59f0*/  @!P1 SEL R2, R43, R2, !P0 ;  /* 0x000000022b029207 */ /* 0x000fe40004000000 */
[----:B------:R-:W-:Y:S01]  /*5a00*/  @P4 SHF.R.U32.HI R99, RZ, 0x10, R17 ;  /* 0x00000010ff634819 */ /* 0x000fe20000011611 */
[----:B------:R-:W-:Y:S02]  /*5a10*/  USHF.L.U32 UR42, UR42, 0x7, URZ ;  /* 0x000000072a2a7899 */ /* 0x000fe400080006ff */
[----:B------:R-:W-:Y:S02]  /*5a20*/  @!P1 IMAD.IADD R0, R2, 0x1, -R3 ;  /* 0x0000000102009824 */ /* 0x000fe400078e0a03 */
[----:B------:R-:W-:Y:S01]  /*5a30*/  @!P1 IMAD.IADD R2, R3, 0x1, -R2 ;  /* 0x0000000103029824 */ /* 0x000fe200078e0a02 */
[----:B------:R-:W-:Y:S01]  /*5a40*/  USHF.L.U32 UR41, UR41, 0x6, URZ ;  /* 0x0000000629297899 */ /* 0x000fe200080006ff */
[----:B------:R-:W-:Y:S02]  /*5a50*/  @!P1 IMAD R44, R0, R7, R44 ;  /* 0x00000007002c9224 */ /* 0x000fe400078e022c */
[----:B------:R-:W-:Y:S01]  /*5a60*/  @!P1 IMAD R43, R2, R8, R43 ;  /* 0x00000008022b9224 */ /* 0x000fe200078e022b */
[----:B------:R-:W-:Y:S08]  /*5a70*/  BRA.U !UP0, `(.L_x_99) ;  /* 0x00000001087c7547 */ /* 0x000ff0000b800000 */
[----:B------:R-:W1:Y:S01]  /*5a80*/  LDCU.64 UR8, c[0x4][0x80] ;  /* 0x01001000ff0877ac */ /* 0x000e620008000a00 */
[----:B------:R-:W-:Y:S01]  /*5a90*/  MOV R2, 0x0 ;  /* 0x0000000000027802 */ /* 0x000fe20000000f00 */
[----:B------:R-:W-:Y:S02]  /*5aa0*/  HFMA2 R12, -RZ, RZ, 0, 5.9604644775390625e-08 ;  /* 0x00000001ff0c7431 */ /* 0x000fe400000001ff */
[----:B------:R-:W-:Y:S01]  /*5ab0*/  IMAD.MOV.U32 R8, RZ, RZ, 0x70 ;  /* 0x00000070ff087424 */ /* 0x000fe200078e00ff */
[----:B------:R2:W3:Y:S01]  /*5ac0*/  LDC.64 R14, c[0x4][R2] ;  /* 0x01000000020e7b82 */ /* 0x0004e20000000a00 */
[----:B------:R-:W4:Y:S01]  /*5ad0*/  LDCU.64 UR6, c[0x4][0x88] ;  /* 0x01001100ff0677ac */ /* 0x000f220008000a00 */
[----:B------:R-:W-:Y:S01]  /*5ae0*/  IMAD.MOV.U32 R13, RZ, RZ, RZ ;  /* 0x000000ffff0d7224 */ /* 0x000fe200078e00ff */
[----:B------:R-:W2:Y:S01]  /*5af0*/  LDCU.64 UR4, c[0x4][0x8] ;  /* 0x01000100ff0477ac */ /* 0x000ea20008000a00 */
[----:B-1----:R-:W-:Y:S01]  /*5b00*/  MOV R5, UR9 ;  /* 0x0000000900057c02 */ /* 0x002fe20008000f00 */
[----:B------:R-:W-:Y:S01]  /*5b10*/  IMAD.U32 R4, RZ, RZ, UR8 ;  /* 0x00000008ff047e24 */ /* 0x000fe2000f8e00ff */
[----:B----4-:R-:W-:Y:S01]  /*5b20*/  MOV R7, UR7 ;  /* 0x0000000700077c02 */ /* 0x010fe20008000f00 */
[----:B------:R-:W-:Y:S01]  /*5b30*/  IMAD.U32 R6, RZ, RZ, UR6 ;  /* 0x00000006ff067e24 */ /* 0x000fe2000f8e00ff */
[----:B--2---:R-:W-:Y:S01]  /*5b40*/  MOV R11, UR5 ;  /* 0x00000005000b7c02 */ /* 0x004fe20008000f00 */
[----:B------:R-:W-:Y:S02]  /*5b50*/  IMAD.U32 R10, RZ, RZ, UR4 ;  /* 0x00000004ff0a7e24 */ /* 0x000fe4000f8e00ff */
[----:B------:R-:W-:Y:S07]  /*5b60*/  LEPC R20, `(.L_x_100) ;  /* 0x000000001014794e */ /* 0x000fee0000000000 */
[----:B---3-5:R-:W-:Y:S05]  /*5b70*/  CALL.ABS.NOINC R14 ;  /* 0x000000000e007343 */ /* 0x028fea0003c00000 */
.L_x_100:
[----:B------:R-:W1:Y:S01]  /*5b80*/  LDCU.64 UR8, c[0x4][0x80] ;  /* 0x01001000ff0877ac */ /* 0x000e620008000a00 */
[----:B------:R-:W2:Y:S01]  /*5b90*/  LDC.64 R2, c[0x4][R2] ;  /* 0x0100000002027b82 */ /* 0x000ea20000000a00 */
[----:B------:R-:W-:Y:S02]  /*5ba0*/  HFMA2 R12, -RZ, RZ, 0, 5.9604644775390625e-08 ;  /* 0x00000001ff0c7431 */ /* 0x000fe400000001ff */
[----:B------:R-:W-:Y:S02]  /*5bb0*/  IMAD.MOV.U32 R8, RZ, RZ, 0x70 ;  /* 0x00000070ff087424 */ /* 0x000fe400078e00ff */
[----:B------:R-:W-:Y:S01]  /*5bc0*/  IMAD.MOV.U32 R13, RZ, RZ, RZ ;  /* 0x000000ffff0d7224 */ /* 0x000fe200078e00ff */
[----:B------:R-:W3:Y:S01]  /*5bd0*/  LDCU.64 UR6, c[0x4][0x88] ;  /* 0x01001100ff0677ac */ /* 0x000ee20008000a00 */
[----:B------:R-:W4:Y:S01]  /*5be0*/  LDCU.64 UR4, c[0x4][0x8] ;  /* 0x01000100ff0477ac */ /* 0x000f220008000a00 */
[----:B-1----:R-:W-:Y:S02]  /*5bf0*/  MOV R4, UR8 ;  /* 0x0000000800047c02 */ /* 0x002fe40008000f00 */
[----:B------:R-:W-:Y:S02]  /*5c00*/  MOV R5, UR9 ;  /* 0x0000000900057c02 */ /* 0x000fe40008000f00 */
[----:B---3--:R-:W-:Y:S01]  /*5c10*/  MOV R7, UR7 ;  /* 0x0000000700077c02 */ /* 0x008fe20008000f00 */
[----:B------:R-:W-:Y:S01]  /*5c20*/  IMAD.U32 R6, RZ, RZ, UR6 ;  /* 0x00000006ff067e24 */ /* 0x000fe2000f8e00ff */
[----:B----4-:R-:W-:Y:S01]  /*5c30*/  MOV R11, UR5 ;  /* 0x00000005000b7c02 */ /* 0x010fe20008000f00 */
[----:B------:R-:W-:Y:S02]  /*5c40*/  IMAD.U32 R10, RZ, RZ, UR4 ;  /* 0x00000004ff0a7e24 */ /* 0x000fe4000f8e00ff */
[----:B------:R-:W-:Y:S07]  /*5c50*/  LEPC R20, `(.L_x_99) ;  /* 0x000000001014794e */ /* 0x000fee0000000000 */
[----:B--2---:R-:W-:Y:S05]  /*5c60*/  CALL.ABS.NOINC R2 ;  /* 0x0000000002007343 */ /* 0x004fea0003c00000 */
.L_x_99:
[----:B------:R-:W-:Y:S01]  /*5c70*/  ISETP.NE.U32.AND P4, PT, R86, RZ, PT ;  /* 0x000000ff5600720c */ /* 0x000fe20003f85070 */
[----:B------:R-:W-:Y:S01]  /*5c80*/  UISETP.NE.AND UP2, UPT, UR53, URZ, UPT ;  /* 0x000000ff3500728c */ /* 0x000fe2000bf45270 */
[----:B------:R-:W-:Y:S01]  /*5c90*/  ISETP.NE.U32.AND P2, PT, RZ, UR38, PT ;  /* 0x00000026ff007c0c */ /* 0x000fe2000bf45070 */
[----:B------:R-:W-:Y:S01]  /*5ca0*/  UISETP.NE.U32.AND UP1, UPT, UR44, URZ, UPT ;  /* 0x000000ff2c00728c */ /* 0x000fe2000bf25070 */
[----:B------:R-:W-:Y:S01]  /*5cb0*/  ISETP.NE.AND.EX P4, PT, R87, RZ, PT, P4 ;  /* 0x000000ff5700720c */ /* 0x000fe20003f85340 */
[----:B------:R-:W-:Y:S01]  /*5cc0*/  UPLOP3.LUT UP0, UPT, UPT, UPT, UPT, 0x40, 0x4 ;  /* 0x000000000004789c */ /* 0x000fe20003f0e870 */
[----:B------:R-:W-:Y:S01]  /*5cd0*/  ISETP.NE.AND.EX P2, PT, RZ, UR39, PT, P2 ;  /* 0x00000027ff007c0c */ /* 0x000fe2000bf45320 */
[----:B------:R-:W-:Y:S01]  /*5ce0*/  UISETP.NE.AND.EX UP1, UPT, UR45, URZ, UPT, UP1 ;  /* 0x000000ff2d00728c */ /* 0x000fe2000bf25310 */
[----:B------:R-:W-:Y:S04]  /*5cf0*/  PLOP3.LUT P1, PT, PT, PT, UP2, 0x80, 0x8 ;  /* 0x000000000008781c */ /* 0x000fe80003f2f028 */
[----:B------:R-:W-:Y:S06]  /*5d00*/  @UP2 UPLOP3.LUT UP0, UPT, UPT, UPT, UP1, 0x80, 0x8 ;  /* 0x000000000008289c */ /* 0x000fec0003f0f010 */
[----:B------:R-:W-:Y:S01]  /*5d10*/  PLOP3.LUT P0, PT, PT, PT, UP0, 0x80, 0x8 ;  /* 0x000000000008781c */ /* 0x000fe20003f0f008 */
[----:B------:R-:W-:Y:S01]  /*5d20*/  @!UPT UIADD3 URZ, UPT, UPT, URZ, URZ, URZ ;  /* 0x000000fffffff290 */ /* 0x000fe2000fffe0ff */
[----:B------:R-:W-:Y:S11]  /*5d30*/  BRA.U !UP1, `(.L_x_101) ;  /* 0x0000000109387547 */ /* 0x000ff6000b800000 */
[----:B------:R-:W-:Y:S01]  /*5d40*/  UISETP.NE.U32.AND UP0, UPT, UR38, URZ, UPT ;  /* 0x000000ff2600728c */ /* 0x000fe2000bf05070 */
[----:B------:R-:W-:Y:S02]  /*5d50*/  HFMA2 R0, -RZ, RZ, 0, 5.9604644775390625e-08 ;  /* 0x00000001ff007431 */ /* 0x000fe400000001ff */
[----:B------:R-:W-:Y:S01]  /*5d60*/  IMAD.MOV.U32 R92, RZ, RZ, 0x1 ;  /* 0x00000001ff5c7424 */ /* 0x000fe200078e00ff */
[----:B------:R-:W-:Y:S06]  /*5d70*/  UISETP.NE.AND.EX UP0, UPT, UR39, URZ, UPT, UP0 ;  /* 0x000000ff2700728c */ /* 0x000fec000bf05300 */
[----:B------:R-:W-:Y:S05]  /*5d80*/  PLOP3.LUT P3, PT, PT, PT, UP0, 0x80, 0x8 ;  /* 0x000000000008781c */ /* 0x000fea0003f6f008 */
[----:B------:R-:W1:Y:S01]  /*5d90*/  @UP0 LDCU.64 UR6, c[0x0][0x888] ;  /* 0x00011100ff0607ac */ /* 0x000e620008000a00 */
[----:B------:R-:W-:Y:S07]  /*5da0*/  @UP0 UIMAD UR4, UR36, UR44, URZ ;  /* 0x0000002c240402a4 */ /* 0x000fee000f8e02ff */
[----:B------:R-:W-:Y:S01]  /*5db0*/  @!P3 PRMT R92, R0, 0x7610, R92 ;  /* 0x00007610005cb816 */ /* 0x000fe2000000005c */
[----:B-1----:R-:W-:Y:S03]  /*5dc0*/  @UP0 UIMAD.WIDE UR6, UR4, 0x4, UR6 ;  /* 0x00000004040608a5 */ /* 0x002fe6000f8e0206 */
[----:B------:R-:W1:Y:S03]  /*5dd0*/  @!UP0 LDCU UR4, c[0x0][0x880] ;  /* 0x00011000ff0487ac */ /* 0x000e660008000800 */
[----:B------:R-:W-:Y:S01]  /*5de0*/  IMAD.U32 R2, RZ, RZ, UR6 ;  /* 0x00000006ff027e24 */ /* 0x000fe2000f8e00ff */
[----:B------:R-:W-:Y:S05]  /*5df0*/  MOV R3, UR7 ;  /* 0x0000000700037c02 */ /* 0x000fea0008000f00 */
[----:B-----5:R2:W5:Y:S02]  /*5e00*/  @P3 LDG.E R49, desc[UR46][R2.64] ;  /* 0x0000002e02313981 */ /* 0x020564000c1e1900 */
[----:B-12---:R-:W-:Y:S02]  /*5e10*/  @!P3 IMAD.U32 R49, RZ, RZ, UR4 ;  /* 0x00000004ff31be24 */ /* 0x006fe4000f8e00ff */
.L_x_101:
[----:B------:R-:W-:Y:S05]  /*5e20*/  @!P4 BRA `(.L_x_102) ;  /* 0x000000000020c947 */ /* 0x000fea0003800000 */
[----:B------:R-:W-:Y:S04]  /*5e30*/  ISETP.NE.U32.AND P3, PT, R84, RZ, PT ;  /* 0x000000ff5400720c */ /* 0x000fe80003f65070 */
[----:B------:R-:W-:Y:S11]  /*5e40*/  ISETP.NE.AND.EX P3, PT, R85, RZ, PT, P3 ;  /* 0x000000ff5500720c */ /* 0x000ff60003f65330 */
[----:B------:R-:W-:Y:S02]  /*5e50*/  @!UPT UIADD3 URZ, UPT, UPT, URZ, URZ, URZ ;  /* 0x000000fffffff290 */ /* 0x000fe4000fffe0ff */
[----:B------:R-:W1:Y:S01]  /*5e60*/  @P3 LDC.64 R2, c[0x0][0x8a8] ;  /* 0x00022a00ff023b82 */ /* 0x000e620000000a00 */
[----:B------:R-:W-:Y:S04]  /*5e70*/  @P3 IMAD R0, R86, UR36, RZ ;  /* 0x0000002456003c24 */ /* 0x000fe8000f8e02ff */
[----:B-1----:R-:W-:Y:S05]  /*5e80*/  @P3 IMAD.WIDE R2, R0, 0x4, R2 ;  /* 0x0000000400023825 */ /* 0x002fea00078e0202 */
[----:B-----5:R1:W5:Y:S02]  /*5e90*/  @P3 LDG.E R47, desc[UR46][R2.64] ;  /* 0x0000002e022f3981 */ /* 0x020364000c1e1900 */
[----:B-1----:R-:W2:Y:S02]  /*5ea0*/  @!P3 LDC R47, c[0x0][0x8a0] ;  /* 0x00022800ff2fbb82 */ /* 0x002ea40000000800 */
.L_x_102:
[----:B-----5:R-:W-:Y:S01]  /*5eb0*/  FSETP.NEU.AND P3, PT, R49, RZ, PT ;  /* 0x000000ff3100720b */ /* 0x020fe20003f6d000 */
[----:B------:R-:W-:Y:S01]  /*5ec0*/  ULOP3.LUT UR4, UR51, 0x1, URZ, 0x3c, !UPT ;  /* 0x0000000133047892 */ /* 0x000fe2000f8e3cff */
[----:B------:R-:W-:Y:S01]  /*5ed0*/  SEL R4, RZ, 0xffffffff, P2 ;  /* 0xffffffffff047807 */ /* 0x000fe20001000000 */
[----:B------:R-:W-:Y:S01]  /*5ee0*/  IMAD.U32 R68, RZ, RZ, UR56 ;  /* 0x00000038ff447e24 */ /* 0x000fe2000f8e00ff */
[----:B------:R-:W-:Y:S01]  /*5ef0*/  @P1 LOP3.LUT P2, RZ, R92, 0xff, RZ, 0xc0, !PT ;  /* 0x000000ff5cff1812 */ /* 0x000fe2000784c0ff */
[----:B------:R-:W-:Y:S01]  /*5f00*/  IMAD.SHL.U32 R111, R98, 0x10, RZ ;  /* 0x00000010626f7824 */ /* 0x000fe200078e00ff */
[----:B------:R-:W-:Y:S01]  /*5f10*/  @P1 SEL R0, RZ, 0xffffffff, P3 ;  /* 0xffffffffff001807 */ /* 0x000fe20001800000 */
[----:B------:R-:W-:Y:S01]  /*5f20*/  IMAD.U32 R71, RZ, RZ, UR4 ;  /* 0x00000004ff477e24 */ /* 0x000fe2000f8e00ff */
[----:B------:R-:W-:Y:S01]  /*5f30*/  LEA R106, R45, UR48, 0x3 ;  /* 0x000000302d6a7c11 */ /* 0x000fe2000f8e18ff */
[----:B------:R-:W-:Y:S01]  /*5f40*/  IMAD.SHL.U32 R68, R68, 0x2000, RZ ;  /* 0x0000200044447824 */ /* 0x000fe200078e00ff */
[----:B------:R-:W-:Y:S01]  /*5f50*/  @P0 SEL R0, R4, R0, !P2 ;  /* 0x0000000004000207 */ /* 0x000fe20005000000 */
[----:B------:R-:W-:Y:S01]  /*5f60*/  IMAD.SHL.U32 R110, R97, 0x10, RZ ;  /* 0x00000010616e7824 */ /* 0x000fe200078e00ff */
[----:B------:R-:W-:Y:S01]  /*5f70*/  PLOP3.LUT P2, PT, PT, PT, UP1, 0x80, 0x8 ;  /* 0x000000000008781c */ /* 0x000fe20003f4f018 */
[----:B------:R-:W-:Y:S01]  /*5f80*/  IMAD.IADD R63, R103, 0x1, R68 ;  /* 0x00000001673f7824 */ /* 0x000fe200078e0244 */
[----:B------:R-:W-:Y:S01]  /*5f90*/  @P1 LOP3.LUT R0, R0, 0x1, RZ, 0xc0, !PT ;  /* 0x0000000100001812 */ /* 0x000fe200078ec0ff */
[----:B------:R-:W-:Y:S01]  /*5fa0*/  BSSY B1, `(.L_x_103) ;  /* 0x0000039000017945 */ /* 0x000fe20003800000 */
[----:B------:R-:W-:Y:S01]  /*5fb0*/  LOP3.LUT P4, R107, R92, 0xff, RZ, 0xc0, !PT ;  /* 0x000000ff5c6b7812 */ /* 0x000fe2000788c0ff */
[----:B------:R-:W-:Y:S01]  /*5fc0*/  IMAD.IADD R62, R63, 0x1, R111 ;  /* 0x000000013f3e7824 */ /* 0x000fe200078e026f */
[----:B------:R-:W-:Y:S01]  /*5fd0*/  ISETP.NE.U32.OR P5, PT, R0, 0x1, !P1 ;  /* 0x000000010000780c */ /* 0x000fe20004fa5470 */
[----:B------:R-:W-:Y:S01]  /*5fe0*/  IMAD.U32 R0, RZ, RZ, UR56 ;  /* 0x00000038ff007e24 */ /* 0x000fe2000f8e00ff */
[----:B------:R-:W-:Y:S01]  /*5ff0*/  SEL R3, RZ, 0xffffffff, P3 ;  /* 0xffffffffff037807 */ /* 0x000fe20001800000 */
[----:B------:R-:W-:Y:S01]  /*6000*/  IMAD.MOV.U32 R70, RZ, RZ, 0x1 ;  /* 0x00000001ff467424 */ /* 0x000fe200078e00ff */
[----:B------:R-:W-:Y:S01]  /*6010*/  P2R R109, PR, RZ, 0x20 ;  /* 0x00000020ff6d7803 */ /* 0x000fe20000000000 */
[----:B------:R-:W-:Y:S01]  /*6020*/  IMAD R48, R45, 0x40, R46 ;  /* 0x000000402d307824 */ /* 0x000fe200078e022e */
[----:B------:R-:W-:Y:S01]  /*6030*/  LEA R0, R0, UR48, 0x3 ;  /* 0x0000003000007c11 */ /* 0x000fe2000f8e18ff */
[----:B------:R-:W-:Y:S01]  /*6040*/  IMAD.U32 R69, RZ, RZ, UR56 ;  /* 0x00000038ff457e24 */ /* 0x000fe2000f8e00ff */
[----:B------:R-:W-:Y:S02]  /*6050*/  @P2 SEL R3, R4, R3, !P4 ;  /* 0x0000000304032207 */ /* 0x000fe40006000000 */
[----:B------:R-:W-:Y:S02]  /*6060*/  CS2R R82, SRZ ;  /* 0x0000000000527805 */ /* 0x000fe4000001ff00 */
[----:B------:R-:W-:Y:S02]  /*6070*/  CS2R R80, SRZ ;  /* 0x0000000000507805 */ /* 0x000fe4000001ff00 */
[----:B------:R-:W-:Y:S02]  /*6080*/  CS2R R74, SRZ ;  /* 0x00000000004a7805 */ /* 0x000fe4000001ff00 */
[----:B------:R-:W-:Y:S02]  /*6090*/  LOP3.LUT R3, R3, 0x1, RZ, 0xc0, !PT ;  /* 0x0000000103037812 */ /* 0x000fe400078ec0ff */
[----:B------:R-:W-:Y:S02]  /*60a0*/  CS2R R72, SRZ ;  /* 0x0000000000487805 */ /* 0x000fe4000001ff00 */
[----:B------:R-:W-:Y:S02]  /*60b0*/  @P5 SHF.L.U32 R2, R71, 0x1f, RZ ;  /* 0x0000001f47025819 */ /* 0x000fe400000006ff */
[----:B------:R-:W-:Y:S02]  /*60c0*/  CS2R R66, SRZ ;  /* 0x0000000000427805 */ /* 0x000fe4000001ff00 */
[----:B------:R-:W-:Y:S02]  /*60d0*/  ISETP.NE.U32.AND P2, PT, R3, 0x1, PT ;  /* 0x000000010300780c */ /* 0x000fe40003f45070 */
[----:B------:R-:W-:Y:S01]  /*60e0*/  CS2R R64, SRZ ;  /* 0x0000000000407805 */ /* 0x000fe2000001ff00 */
[----:B------:R1:W3:Y:S01]  /*60f0*/  @P5 SYNCS.PHASECHK.TRANS64.TRYWAIT P1, [R0+URZ+0x30], R2 ;  /* 0x00003002000055a7 */ /* 0x0002e200080211ff */
[----:B------:R-:W-:Y:S02]  /*6100*/  CS2R R58, SRZ ;  /* 0x00000000003a7805 */ /* 0x000fe4000001ff00 */
[----:B------:R-:W-:Y:S02]  /*6110*/  P2R R76, PR, RZ, 0x4 ;  /* 0x00000004ff4c7803 */ /* 0x000fe40000000000 */
[----:B------:R-:W-:Y:S01]  /*6120*/  CS2R R56, SRZ ;  /* 0x0000000000387805 */ /* 0x000fe2000001ff00 */
[----:B------:R-:W-:Y:S02]  /*6130*/  IMAD.IADD R61, R63, 0x1, R110 ;  /* 0x000000013f3d7824 */ /* 0x000fe400078e026e */
[----:B------:R-:W-:Y:S01]  /*6140*/  IMAD.IADD R60, R102, 0x1, R62 ;  /* 0x00000001663c7824 */ /* 0x000fe200078e023e */
[----:B-1----:R-:W-:Y:S04]  /*6150*/  SHF.L.U32 R2, R101, 0x1f, RZ ;  /* 0x0000001f65027819 */ /* 0x002fe800000006ff */
[----:B------:R1:W4:Y:S01]  /*6160*/  SYNCS.PHASECHK.TRANS64.TRYWAIT P0, [R106+URZ+0x90], R2 ;  /* 0x000090026a0075a7 */ /* 0x00032200080011ff */
[----:B---3--:R-:W-:Y:S01]  /*6170*/  @P5 SEL R70, RZ, 0x1, !P1 ;  /* 0x00000001ff465807 */ /* 0x008fe20004800000 */
[----:B-1----:R-:W-:Y:S06]  /*6180*/  @!P5 BRA `(.L_x_104) ;  /* 0x000000000068d947 */ /* 0x002fec0003800000 */
[----:B------:R-:W-:Y:S01]  /*6190*/  ISETP.NE.AND P1, PT, R70, RZ, PT ;  /* 0x000000ff4600720c */ /* 0x000fe20003f25270 */
[----:B------:R-:W-:Y:S01]  /*61a0*/  BSSY B0, `(.L_x_105) ;  /* 0x000000d000007945 */ /* 0x000fe20003800000 */
[----:B------:R-:W-:Y:S02]  /*61b0*/  CS2R R58, SRZ ;  /* 0x00000000003a7805 */ /* 0x000fe4000001ff00 */
[----:B------:R-:W-:Y:S02]  /*61c0*/  CS2R R56, SRZ ;  /* 0x0000000000387805 */ /* 0x000fe4000001ff00 */
[----:B------:R-:W-:Y:S02]  /*61d0*/  CS2R R66, SRZ ;  /* 0x0000000000427805 */ /* 0x000fe4000001ff00 */
[----:B------:R-:W-:Y:S02]  /*61e0*/  CS2R R64, SRZ ;  /* 0x0000000000407805 */ /* 0x000fe4000001ff00 */
[----:B------:R-:W-:Y:S02]  /*61f0*/  CS2R R74, SRZ ;  /* 0x00000000004a7805 */ /* 0x000fe4000001ff00 */
[----:B------:R-:W-:Y:S02]  /*6200*/  CS2R R72, SRZ ;  /* 0x0000000000487805 */ /* 0x000fe4000001ff00 */
[----:B------:R-:W-:Y:S02]  /*6210*/  CS2R R82, SRZ ;  /* 0x0000000000527805 */ /* 0x000fe4000001ff00 */
[----:B------:R-:W-:Y:S01]  /*6220*/  CS2R R80, SRZ ;  /* 0x0000000000507805 */ /* 0x000fe2000001ff00 */
[----:B------:R-:W-:Y:S06]  /*6230*/  @P1 BRA `(.L_x_106) ;  /* 0x00000000000c1947 */ /* 0x000fec0003800000 */
[----:B------:R-:W-:Y:S04]  /*6240*/  SHF.L.U32 R3, R71, 0x1f, RZ ;  /* 0x0000001f47037819 */ /* 0x000fe800000006ff */
[----:B------:R-:W1:Y:S02]  /*6250*/  SYNCS.PHASECHK.TRANS64.TRYWAIT P1, [R0+URZ+0x30], R3 ;  /* 0x00003003000075a7 */ /* 0x000e6400080211ff */
[----:B-1----:R-:W-:Y:S05]  /*6260*/  @!P1 BRA `(.L_x_107) ;  /* 0x00000024007c9947 */ /* 0x002fea0003800000 */
.L_x_106:
[----:B------:R-:W-:Y:S05]  /*6270*/  BSYNC B0 ;  /* 0x0000000000007941 */ /* 0x000fea0003800000 */
.L_x_105:
[----:B------:R-:W-:Y:S01]  /*6280*/  ISETP.NE.AND P1, PT, R76, RZ, PT ;  /* 0x000000ff4c00720c */ /* 0x000fe20003f25270 */
[----:B------:R-:W-:Y:S04]  /*6290*/  UIADD3 UR5, UPT, UPT, UR56, 0x1, URZ ;  /* 0x0000000138057890 */ /* 0x000fe8000fffe0ff */
[----:B------:R-:W-:Y:S04]  /*62a0*/  UISETP.NE.AND UP0, UPT, UR5, 0x3, UPT ;  /* 0x000000030500788c */ /* 0x000fe8000bf05270 */
[----:B------:R-:W-:Y:S02]  /*62b0*/  USEL UR4, URZ, 0x1, UP0 ;  /* 0x00000001ff047887 */ /* 0x000fe40008000000 */
[----:B------:R-:W-:Y:S02]  /*62c0*/  USEL UR5, UR5, URZ, UP0 ;  /* 0x000000ff05057287 */ /* 0x000fe40008000000 */
[----:B------:R3:W1:Y:S02]  /*62d0*/  @P1 LDS.128 R56, [R63] ;  /* 0x000000003f381984 */ /* 0x0006640000000c00 */
[----:B------:R-:W-:Y:S02]  /*62e0*/  LOP3.LUT R71, R71, UR4, RZ, 0x3c, !PT ;  /* 0x0000000447477c12 */ /* 0x000fe4000f8e3cff */
[----:B------:R3:W1:Y:S01]  /*62f0*/  @P1 LDS.128 R64, [R62+0x10] ;  /* 0x000010003e401984 */ /* 0x0006620000000c00 */
[----:B------:R-:W-:Y:S03]  /*6300*/  IMAD.U32 R69, RZ, RZ, UR5 ;  /* 0x00000005ff457e24 */ /* 0x000fe6000f8e00ff */
[----:B------:R3:W1:Y:S04]  /*6310*/  @P1 LDS.128 R72, [R61+0x20] ;  /* 0x000020003d481984 */ /* 0x0006680000000c00 */
[----:B------:R3:W1:Y:S02]  /*6320*/  @P1 LDS.128 R80, [R60+0x10] ;  /* 0x000010003c501984 */ /* 0x0006640000000c00 */
.L_x_104:
[----:B------:R-:W-:Y:S05]  /*6330*/  BSYNC B1 ;  /* 0x0000000000017941 */ /* 0x000fea0003800000 */
.L_x_103:
[----:B-1----:R-:W-:Y:S04]  /*6340*/  SHF.R.U32.HI R0, RZ, 0x15, R48 ;  /* 0x00000015ff007819 */ /* 0x002fe80000011630 */
[----:B------:R-:W-:Y:S01]  /*6350*/  LOP3.LUT P1, RZ, R0, 0x3, R96, 0x48, !PT ;  /* 0x0000000300ff7812 */ /* 0x000fe20007824860 */
[----:B------:R-:W-:Y:S01]  /*6360*/  @!UPT UIADD3 URZ, UPT, UPT, URZ, URZ, URZ ;  /* 0x000000fffffff290 */ /* 0x000fe2000fffe0ff */
[----:B----4-:R-:W-:Y:S11]  /*6370*/  @P0 BRA `(.L_x_108) ;  /* 0x0000000000080947 */ /* 0x010ff60003800000 */
[----:B------:R-:W1:Y:S02]  /*6380*/  SYNCS.PHASECHK.TRANS64.TRYWAIT P0, [R106+URZ+0x90], R2 ;  /* 0x000090026a0075a7 */ /* 0x000e6400080011ff */
[----:B-1----:R-:W-:Y:S05]  /*6390*/  @!P0 BRA `(.L_x_109) ;  /* 0x0000002400448947 */ /* 0x002fea0003800000 */
.L_x_108:
[----:B------:R-:W-:Y:S05]  /*63a0*/  @!P1 BRA `(.L_x_110) ;  /* 0x0000000000409947 */ /* 0x000fea0003800000 */
[----:B------:R-:W4:Y:S01]  /*63b0*/  LDCU.64 UR8, c[0x4][0x70] ;  /* 0x01000e00ff0877ac */ /* 0x000f220008000a00 */
[----:B------:R-:W-:Y:S01]  /*63c0*/  MOV R3, 0x0 ;  /* 0x0000000000037802 */ /* 0x000fe20000000f00 */
[----:B------:R-:W-:Y:S02]  /*63d0*/  HFMA2 R12, -RZ, RZ, 0, 5.9604644775390625e-08 ;  /* 0x00000001ff0c7431 */ /* 0x000fe400000001ff */
[----:B------:R-:W-:Y:S02]  /*63e0*/  IMAD.MOV.U32 R8, RZ, RZ, 0x192 ;  /* 0x00000192ff087424 */ /* 0x000fe400078e00ff */
[----:B------:R-:W-:Y:S01]  /*63f0*/  IMAD.MOV.U32 R13, RZ, RZ, RZ ;  /* 0x000000ffff0d7224 */ /* 0x000fe200078e00ff */
[----:B------:R-:W5:Y:S01]  /*6400*/  LDCU.64 UR6, c[0x4][0x78] ;  /* 0x01000f00ff0677ac */ /* 0x000f620008000a00 */
[----:B-1----:R-:W1:Y:S01]  /*6410*/  LDC.64 R2, c[0x4][R3] ;  /* 0x0100000003027b82 */ /* 0x002e620000000a00 */
[----:B------:R-:W2:Y:S01]  /*6420*/  LDCU.64 UR4, c[0x4][0x10] ;  /* 0x01000200ff0477ac */ /* 0x000ea20008000a00 */
[----:B----4-:R-:W-:Y:S01]  /*6430*/  MOV R5, UR9 ;  /* 0x0000000900057c02 */ /* 0x010fe20008000f00 */
[----:B------:R-:W-:Y:S01]  /*6440*/  IMAD.U32 R4, RZ, RZ, UR8 ;  /* 0x00000008ff047e24 */ /* 0x000fe2000f8e00ff */
[----:B-----5:R-:W-:Y:S01]  /*6450*/  MOV R7, UR7 ;  /* 0x0000000700077c02 */ /* 0x020fe20008000f00 */
[----:B------:R-:W-:Y:S01]  /*6460*/  IMAD.U32 R6, RZ, RZ, UR6 ;  /* 0x00000006ff067e24 */ /* 0x000fe2000f8e00ff */
[----:B--2---:R-:W-:Y:S01]  /*6470*/  MOV R11, UR5 ;  /* 0x00000005000b7c02 */ /* 0x004fe20008000f00 */
[----:B------:R-:W-:Y:S02]  /*6480*/  IMAD.U32 R10, RZ, RZ, UR4 ;  /* 0x00000004ff0a7e24 */ /* 0x000fe4000f8e00ff */
[----:B------:R-:W-:Y:S07]  /*6490*/  LEPC R20, `(.L_x_110) ;  /* 0x000000001014794e */ /* 0x000fee0000000000 */
[----:B-1-3--:R-:W-:Y:S05]  /*64a0*/  CALL.ABS.NOINC R2 ;  /* 0x0000000002007343 */ /* 0x00afea0003c00000 */
.L_x_110:
[----:B------:R-:W-:Y:S01]  /*64b0*/  SHF.L.U32 R50, R56, 0x10, RZ ;  /* 0x0000001038327819 */ /* 0x000fe200000006ff */
[----:B------:R-:W-:Y:S05]  /*64c0*/  WARPSYNC.ALL ;  /* 0x0000000000007948 */ /* 0x000fea0003800000 */
[----:B------:R-:W-:Y:S01]  /*64d0*/  R2UR UR4, R48 ;  /* 0x00000000300472ca */ /* 0x000fe200000e0000 */
[----:B------:R-:W-:Y:S01]  /*64e0*/  BSSY.RECONVERGENT B0, `(.L_x_111) ;  /* 0x0000085000007945 */ /* 0x000fe20003800200 */
[----:B------:R-:W-:Y:S02]  /*64f0*/  LOP3.LUT R51, R56, 0xffff0000, RZ, 0xc0, !PT ;  /* 0xffff000038337812 */ /* 0x000fe400078ec0ff */
[----:B------:R-:W-:Y:S02]  /*6500*/  SHF.L.U32 R52, R57, 0x10, RZ ;  /* 0x0000001039347819 */ /* 0x000fe400000006ff */
[----:B------:R-:W-:Y:S07]  /*6510*/  ISETP.NE.AND P0, PT, R104, RZ, PT ;  /* 0x000000ff6800720c */ /* 0x000fee0003f05270 */
[----:B------:R-:W2:Y:S02]  /*6520*/  LDTM.x32 R4, tmem[UR4] ;  /* 0x00000004000479ee */ /* 0x000ea400082c0000 */
[C---:B--2---:R-:W-:Y:S01]  /*6530*/  FMUL R0, R47.reuse, R4 ;  /* 0x000000042f007220 */ /* 0x044fe20000400000 */
[C---:B-1----:R-:W-:Y:S01]  /*6540*/  FMUL R2, R47.reuse, R5 ;  /* 0x000000052f027220 */ /* 0x042fe20000400000 */
[C---:B------:R-:W-:Y:S01]  /*6550*/  FMUL R4, R47.reuse, R8 ;  /* 0x000000082f047220 */ /* 0x040fe20000400000 */
[C---:B------:R-:W-:Y:S01]  /*6560*/  FMUL R3, R47.reuse, R6 ;  /* 0x000000062f037220 */ /* 0x040fe20000400000 */
[C---:B------:R-:W-:Y:S01]  /*6570*/  FMUL R5, R47.reuse, R9 ;  /* 0x000000092f057220 */ /* 0x040fe20000400000 */
[C---:B------:R-:W-:Y:S01]  /*6580*/  FMUL R8, R47.reuse, R12 ;  /* 0x0000000c2f087220 */ /* 0x040fe20000400000 */
[C---:B------:R-:W-:Y:S01]  /*6590*/  FMUL R6, R47.reuse, R10 ;  /* 0x0000000a2f067220 */ /* 0x040fe20000400000 */
[C---:B------:R-:W-:Y:S01]  /*65a0*/  FMUL R9, R47.reuse, R13 ;  /* 0x0000000d2f097220 */ /* 0x040fe20000400000 */
[----:B------:R-:W-:Y:S01]  /*65b0*/  FMUL R12, R47, R16 ;  /* 0x000000102f0c7220 */ /* 0x000fe20000400000 */
[----:B------:R-:W-:Y:S01]  /*65c0*/  FFMA R0, R49, R50, R0 ;  /* 0x0000003231007223 */ /* 0x000fe20000000000 */
[C---:B------:R-:W-:Y:S01]  /*65d0*/  FMUL R10, R47.reuse, R14 ;  /* 0x0000000e2f0a7220 */ /* 0x040fe20000400000 */
[C---:B------:R-:W-:Y:S01]  /*65e0*/  FMUL R13, R47.reuse, R17 ;  /* 0x000000112f0d7220 */ /* 0x040fe20000400000 */
[----:B------:R-:W-:Y:S01]  /*65f0*/  FMUL R16, R47, R20 ;  /* 0x000000142f107220 */ /* 0x000fe20000400000 */
[----:B------:R-:W-:Y:S01]  /*6600*/  FFMA R2, R49, R51, R2 ;  /* 0x0000003331027223 */ /* 0x000fe20000000002 */
[C---:B------:R-:W-:Y:S01]  /*6610*/  FMUL R14, R47.reuse, R18 ;  /* 0x000000122f0e7220 */ /* 0x040fe20000400000 */
[C---:B------:R-:W-:Y:S01]  /*6620*/  FMUL R17, R47.reuse, R21 ;  /* 0x000000152f117220 */ /* 0x040fe20000400000 */
[C---:B------:R-:W-:Y:S01]  /*6630*/  FMUL R20, R47.reuse, R24 ;  /* 0x000000182f147220 */ /* 0x040fe20000400000 */
[C---:B------:R-:W-:Y:S01]  /*6640*/  FMUL R18, R47.reuse, R22 ;  /* 0x000000162f127220 */ /* 0x040fe20000400000 */
[C---:B------:R-:W-:Y:S01]  /*6650*/  FMUL R21, R47.reuse, R25 ;  /* 0x000000192f157220 */ /* 0x040fe20000400000 */
[C---:B------:R-:W-:Y:S01]  /*6660*/  FMUL R24, R47.reuse, R28 ;  /* 0x0000001c2f187220 */ /* 0x040fe20000400000 */
[C---:B------:R-:W-:Y:S01]  /*6670*/  FMUL R22, R47.reuse, R26 ;  /* 0x0000001a2f167220 */ /* 0x040fe20000400000 */
[C---:B------:R-:W-:Y:S01]  /*6680*/  FMUL R25, R47.reuse, R29 ;  /* 0x0000001d2f197220 */ /* 0x040fe20000400000 */
[----:B------:R-:W-:Y:S01]  /*6690*/  FMUL R28, R47, R32 ;  /* 0x000000202f1c7220 */ /* 0x000fe20000400000 */
[----:B------:R-:W-:Y:S01]  /*66a0*/  LOP3.LUT R32, R57, 0xffff0000, RZ, 0xc0, !PT ;  /* 0xffff000039207812 */ /* 0x000fe200078ec0ff */
[C---:B------:R-:W-:Y:S01]  /*66b0*/  FMUL R26, R47.reuse, R30 ;  /* 0x0000001e2f1a7220 */ /* 0x040fe20000400000 */
[----:B------:R-:W-:Y:S01]  /*66c0*/  FMUL R29, R47, R33 ;  /* 0x000000212f1d7220 */ /* 0x000fe20000400000 */
[----:B------:R-:W-:Y:S01]  /*66d0*/  SHF.L.U32 R33, R58, 0x10, RZ ;  /* 0x000000103a217819 */ /* 0x000fe200000006ff */
[----:B------:R-:W-:Y:S01]  /*66e0*/  FFMA R3, R49, R52, R3 ;  /* 0x0000003431037223 */ /* 0x000fe20000000003 */
[----:B------:R-:W-:Y:S01]  /*66f0*/  F2FP.BF16.F32.PACK_AB R52, R2, R0 ;  /* 0x000000000234723e */ /* 0x000fe200000010ff */
[----:B------:R-:W-:Y:S01]  /*6700*/  FMUL R7, R47, R7 ;  /* 0x000000072f077220 */ /* 0x000fe20000400000 */
[----:B------:R-:W-:Y:S01]  /*6710*/  SHF.L.U32 R0, R59, 0x10, RZ ;  /* 0x000000103b007819 */ /* 0x000fe200000006ff */
[----:B------:R-:W-:Y:S01]  /*6720*/  FMUL R30, R47, R34 ;  /* 0x000000222f1e7220 */ /* 0x000fe20000400000 */
[----:B------:R-:W-:Y:S01]  /*6730*/  LOP3.LUT R34, R58, 0xffff0000, RZ, 0xc0, !PT ;  /* 0xffff00003a227812 */ /* 0x000fe200078ec0ff */
[----:B------:R-:W-:Y:S01]  /*6740*/  FFMA R7, R49, R32, R7 ;  /* 0x0000002031077223 */ /* 0x000fe20000000007 */
[----:B------:R-:W-:Y:S01]  /*6750*/  LOP3.LUT R2, R59, 0xffff0000, RZ, 0xc0, !PT ;  /* 0xffff00003b027812 */ /* 0x000fe200078ec0ff */
[----:B------:R-:W-:Y:S01]  /*6760*/  FFMA R4, R49, R33, R4 ;  /* 0x0000002131047223 */ /* 0x000fe20000000004 */
[----:B------:R-:W-:Y:S01]  /*6770*/  FMUL R11, R47, R11 ;  /* 0x0000000b2f0b7220 */ /* 0x000fe20000400000 */
[----:B------:R-:W-:Y:S01]  /*6780*/  FFMA R5, R49, R34, R5 ;  /* 0x0000002231057223 */ /* 0x000fe20000000005 */
[----:B------:R-:W-:Y:S01]  /*6790*/  F2FP.BF16.F32.PACK_AB R53, R7, R3 ;  /* 0x000000030735723e */ /* 0x000fe200000010ff */
[C---:B------:R-:W-:Y:S01]  /*67a0*/  FFMA R6, R49.reuse, R0, R6 ;  /* 0x0000000031067223 */ /* 0x040fe20000000006 */
[C---:B------:R-:W-:Y:S01]  /*67b0*/  SHF.L.U32 R0, R64.reuse, 0x10, RZ ;  /* 0x0000001040007819 */ /* 0x040fe200000006ff */
[----:B------:R-:W-:Y:S01]  /*67c0*/  FFMA R11, R49, R2, R11 ;  /* 0x00000002310b7223 */ /* 0x000fe2000000000b */
[----:B------:R-:W-:Y:S01]  /*67d0*/  LOP3.LUT R2, R64, 0xffff0000, RZ, 0xc0, !PT ;  /* 0xffff000040027812 */ /* 0x000fe200078ec0ff */
[----:B------:R-:W-:Y:S01]  /*67e0*/  FMUL R15, R47, R15 ;  /* 0x0000000f2f0f7220 */ /* 0x000fe20000400000 */
[----:B------:R-:W-:Y:S01]  /*67f0*/  SHF.L.U32 R3, R65, 0x10, RZ ;  /* 0x0000001041037819 */ /* 0x000fe200000006ff */
[----:B------:R-:W-:Y:S01]  /*6800*/  FFMA R8, R49, R0, R8 ;  /* 0x0000000031087223 */ /* 0x000fe20000000008 */
[----:B------:R-:W-:Y:S01]  /*6810*/  LOP3.LUT R0, R65, 0xffff0000, RZ, 0xc0, !PT ;  /* 0xffff000041007812 */ /* 0x000fe200078ec0ff */
[C---:B------:R-:W-:Y:S01]  /*6820*/  FFMA R9, R49.reuse, R2, R9 ;  /* 0x0000000231097223 */ /* 0x040fe20000000009 */
[C---:B------:R-:W-:Y:S01]  /*6830*/  SHF.L.U32 R2, R66.reuse, 0x10, RZ ;  /* 0x0000001042027819 */ /* 0x040fe200000006ff */
[----:B------:R-:W-:Y:S01]  /*6840*/  FFMA R10, R49, R3, R10 ;  /* 0x00000003310a7223 */ /* 0x000fe2000000000a */
[----:B------:R-:W-:Y:S01]  /*6850*/  SHF.L.U32 R3, R67, 0x10, RZ ;  /* 0x0000001043037819 */ /* 0x000fe200000006ff */
[C---:B------:R-:W-:Y:S01]  /*6860*/  FFMA R15, R49.reuse, R0, R15 ;  /* 0x00000000310f7223 */ /* 0x040fe2000000000f */
[----:B------:R-:W-:Y:S01]  /*6870*/  LOP3.LUT R0, R66, 0xffff0000, RZ, 0xc0, !PT ;  /* 0xffff000042007812 */ /* 0x000fe200078ec0ff */
[----:B------:R-:W-:Y:S01]  /*6880*/  FFMA R12, R49, R2, R12 ;  /* 0x00000002310c7223 */ /* 0x000fe2000000000c */
[C---:B------:R-:W-:Y:S01]  /*6890*/  SHF.L.U32 R2, R72.reuse, 0x10, RZ ;  /* 0x0000001048027819 */ /* 0x040fe200000006ff */
[----:B------:R-:W-:Y:S01]  /*68a0*/  FMUL R19, R47, R19 ;  /* 0x000000132f137220 */ /* 0x000fe20000400000 */
[----:B------:R-:W-:Y:S01]  /*68b0*/  F2FP.BF16.F32.PACK_AB R54, R5, R4 ;  /* 0x000000040536723e */ /* 0x000fe200000010ff */
[----:B------:R-:W-:Y:S01]  /*68c0*/  FFMA R13, R49, R0, R13 ;  /* 0x00000000310d7223 */ /* 0x000fe2000000000d */
[----:B------:R-:W-:Y:S01]  /*68d0*/  LOP3.LUT R0, R67, 0xffff0000, RZ, 0xc0, !PT ;  /* 0xffff000043007812 */ /* 0x000fe200078ec0ff */
[----:B------:R-:W-:Y:S01]  /*68e0*/  FFMA R14, R49, R3, R14 ;  /* 0x00000003310e7223 */ /* 0x000fe2000000000e */
[----:B------:R-:W-:Y:S01]  /*68f0*/  LOP3.LUT R3, R72, 0xffff0000, RZ, 0xc0, !PT ;  /* 0xffff000048037812 */ /* 0x000fe200078ec0ff */
[----:B------:R-:W-:Y:S01]  /*6900*/  FMUL R23, R47, R23 ;  /* 0x000000172f177220 */ /* 0x000fe20000400000 */
[----:B------:R-:W-:Y:S01]  /*6910*/  F2FP.BF16.F32.PACK_AB R55, R11, R6 ;  /* 0x000000060b37723e */ /* 0x000fe200000010ff */
[----:B------:R-:W-:Y:S01]  /*6920*/  FFMA R19, R49, R0, R19 ;  /* 0x0000000031137223 */ /* 0x000fe20000000013 */
[----:B------:R-:W-:Y:S01]  /*6930*/  SHF.L.U32 R0, R73, 0x10, RZ ;  /* 0x0000001049007819 */ /* 0x000fe200000006ff */
[----:B------:R-:W-:Y:S01]  /*6940*/  FFMA R16, R49, R2, R16 ;  /* 0x0000000231107223 */ /* 0x000fe20000000010 */
[----:B------:R-:W-:Y:S01]  /*6950*/  LOP3.LUT R2, R73, 0xffff0000, RZ, 0xc0, !PT ;  /* 0xffff000049027812 */ /* 0x000fe200078ec0ff */
[----:B------:R-:W-:Y:S01]  /*6960*/  FFMA R17, R49, R3, R17 ;  /* 0x0000000331117223 */ /* 0x000fe20000000011 */
[----:B------:R-:W-:Y:S01]  /*6970*/  SHF.L.U32 R3, R75, 0x10, RZ ;  /* 0x000000104b037819 */ /* 0x000fe200000006ff */
[----:B------:R-:W-:Y:S01]  /*6980*/  FFMA R18, R49, R0, R18 ;  /* 0x0000000031127223 */ /* 0x000fe20000000012 */
[C---:B------:R-:W-:Y:S01]  /*6990*/  SHF.L.U32 R0, R74.reuse, 0x10, RZ ;  /* 0x000000104a007819 */ /* 0x040fe200000006ff */
[----:B------:R1:W-:Y:S01]  /*69a0*/  STS.128 [R63], R52 ;  /* 0x000000343f007388 */ /* 0x0003e20000000c00 */
[----:B------:R-:W-:Y:S01]  /*69b0*/  F2FP.BF16.F32.PACK_AB R8, R9, R8 ;  /* 0x000000080908723e */ /* 0x000fe200000010ff */
[C---:B------:R-:W-:Y:S01]  /*69c0*/  FFMA R23, R49.reuse, R2, R23 ;  /* 0x0000000231177223 */ /* 0x040fe20000000017 */
[----:B------:R-:W-:Y:S01]  /*69d0*/  LOP3.LUT R2, R74, 0xffff0000, RZ, 0xc0, !PT ;  /* 0xffff00004a027812 */ /* 0x000fe200078ec0ff */
[----:B------:R-:W-:Y:S01]  /*69e0*/  FFMA R20, R49, R0, R20 ;  /* 0x0000000031147223 */ /* 0x000fe20000000014 */
[----:B------:R-:W-:Y:S01]  /*69f0*/  LOP3.LUT R0, R75, 0xffff0000, RZ, 0xc0, !PT ;  /* 0xffff00004b007812 */ /* 0x000fe200078ec0ff */
[----:B------:R-:W-:Y:S01]  /*6a00*/  FMUL R27, R47, R27 ;  /* 0x0000001b2f1b7220 */ /* 0x000fe20000400000 */
[----:B------:R-:W-:Y:S01]  /*6a10*/  F2FP.BF16.F32.PACK_AB R9, R15, R10 ;  /* 0x0000000a0f09723e */ /* 0x000fe200000010ff */
[C---:B------:R-:W-:Y:S01]  /*6a20*/  FFMA R21, R49.reuse, R2, R21 ;  /* 0x0000000231157223 */ /* 0x040fe20000000015 */
[C---:B------:R-:W-:Y:S01]  /*6a30*/  FFMA R22, R49.reuse, R3, R22 ;  /* 0x0000000331167223 */ /* 0x040fe20000000016 */
[----:B------:R-:W-:Y:S01]  /*6a40*/  FFMA R27, R49, R0, R27 ;  /* 0x00000000311b7223 */ /* 0x000fe2000000001b */
[C---:B------:R-:W-:Y:S01]  /*6a50*/  SHF.L.U32 R2, R80.reuse, 0x10, RZ ;  /* 0x0000001050027819 */ /* 0x040fe200000006ff */
[C---:B------:R-:W-:Y:S01]  /*6a60*/  FMUL R31, R47.reuse, R31 ;  /* 0x0000001f2f1f7220 */ /* 0x040fe20000400000 */
[----:B------:R-:W-:Y:S01]  /*6a70*/  LOP3.LUT R0, R80, 0xffff0000, RZ, 0xc0, !PT ;  /* 0xffff000050007812 */ /* 0x000fe200078ec0ff */
[----:B------:R-:W-:Y:S01]  /*6a80*/  FMUL R35, R47, R35 ;  /* 0x000000232f237220 */ /* 0x000fe20000400000 */
[----:B------:R-:W-:Y:S01]  /*6a90*/  SHF.L.U32 R3, R81, 0x10, RZ ;  /* 0x0000001051037819 */ /* 0x000fe200000006ff */
[----:B------:R-:W-:Y:S01]  /*6aa0*/  FFMA R24, R49, R2, R24 ;  /* 0x0000000231187223 */ /* 0x000fe20000000018 */
[----:B------:R-:W-:Y:S01]  /*6ab0*/  F2FP.BF16.F32.PACK_AB R10, R13, R12 ;  /* 0x0000000c0d0a723e */ /* 0x000fe200000010ff */
[----:B------:R-:W-:Y:S01]  /*6ac0*/  FFMA R25, R49, R0, R25 ;  /* 0x0000000031197223 */ /* 0x000fe20000000019 */
[----:B------:R-:W-:Y:S01]  /*6ad0*/  F2FP.BF16.F32.PACK_AB R11, R19, R14 ;  /* 0x0000000e130b723e */ /* 0x000fe200000010ff */
[----:B------:R-:W-:Y:S01]  /*6ae0*/  FFMA R26, R49, R3, R26 ;  /* 0x00000003311a7223 */ /* 0x000fe2000000001a */
[----:B------:R-:W-:Y:S02]  /*6af0*/  LOP3.LUT R0, R81, 0xffff0000, RZ, 0xc0, !PT ;  /* 0xffff000051007812 */ /* 0x000fe400078ec0ff */
[C---:B------:R-:W-:Y:S01]  /*6b00*/  SHF.L.U32 R2, R82.reuse, 0x10, RZ ;  /* 0x0000001052027819 */ /* 0x040fe200000006ff */
[----:B------:R1:W-:Y:S01]  /*6b10*/  STS.128 [R62+0x10], R8 ;  /* 0x000010083e007388 */ /* 0x0003e20000000c00 */
[----:B------:R-:W-:Y:S01]  /*6b20*/  LOP3.LUT R3, R82, 0xffff0000, RZ, 0xc0, !PT ;  /* 0xffff000052037812 */ /* 0x000fe200078ec0ff */
[----:B------:R-:W-:Y:S01]  /*6b30*/  FFMA R31, R49, R0, R31 ;  /* 0x00000000311f7223 */ /* 0x000fe2000000001f */
[----:B------:R-:W-:Y:S01]  /*6b40*/  SHF.L.U32 R4, R83, 0x10, RZ ;  /* 0x0000001053047819 */ /* 0x000fe200000006ff */
[----:B------:R-:W-:Y:S01]  /*6b50*/  FFMA R28, R49, R2, R28 ;  /* 0x00000002311c7223 */ /* 0x000fe2000000001c */
[----:B------:R-:W-:Y:S01]  /*6b60*/  F2FP.BF16.F32.PACK_AB R16, R17, R16 ;  /* 0x000000101110723e */ /* 0x000fe200000010ff */
[----:B------:R-:W-:Y:S01]  /*6b70*/  FFMA R29, R49, R3, R29 ;  /* 0x00000003311d7223 */ /* 0x000fe2000000001d */
[----:B------:R-:W-:Y:S01]  /*6b80*/  LOP3.LUT R5, R83, 0xffff0000, RZ, 0xc0, !PT ;  /* 0xffff000053057812 */ /* 0x000fe200078ec0ff */
[----:B------:R-:W-:Y:S01]  /*6b90*/  FFMA R30, R49, R4, R30 ;  /* 0x00000004311e7223 */ /* 0x000fe2000000001e */
[----:B------:R-:W-:Y:S02]  /*6ba0*/  F2FP.BF16.F32.PACK_AB R17, R23, R18 ;  /* 0x000000121711723e */ /* 0x000fe400000010ff */
[----:B------:R-:W-:Y:S01]  /*6bb0*/  F2FP.BF16.F32.PACK_AB R18, R21, R20 ;  /* 0x000000141512723e */ /* 0x000fe200000010ff */
[----:B------:R-:W-:Y:S01]  /*6bc0*/  FFMA R35, R49, R5, R35 ;  /* 0x0000000531237223 */ /* 0x000fe20000000023 */
[----:B------:R-:W-:Y:S02]  /*6bd0*/  F2FP.BF16.F32.PACK_AB R19, R27, R22 ;  /* 0x000000161b13723e */ /* 0x000fe400000010ff */
[----:B------:R-:W-:Y:S02]  /*6be0*/  F2FP.BF16.F32.PACK_AB R24, R25, R24 ;  /* 0x000000181918723e */ /* 0x000fe400000010ff */
[----:B------:R-:W-:Y:S01]  /*6bf0*/  F2FP.BF16.F32.PACK_AB R25, R31, R26 ;  /* 0x0000001a1f19723e */ /* 0x000fe200000010ff */
[----:B------:R1:W-:Y:S01]  /*6c00*/  STS.128 [R61+0x20], R16 ;  /* 0x000020103d007388 */ /* 0x0003e20000000c00 */
[----:B------:R-:W-:Y:S02]  /*6c10*/  F2FP.BF16.F32.PACK_AB R26, R29, R28 ;  /* 0x0000001c1d1a723e */ /* 0x000fe400000010ff */
[----:B------:R-:W-:Y:S05]  /*6c20*/  F2FP.BF16.F32.PACK_AB R27, R35, R30 ;  /* 0x0000001e231b723e */ /* 0x000fea00000010ff */
[----:B------:R1:W-:Y:S01]  /*6c30*/  STS.128 [R60+0x10], R24 ;  /* 0x000010183c007388 */ /* 0x0003e20000000c00 */
[----:B------:R-:W-:Y:S01]  /*6c40*/  @!PT LDS RZ, [RZ] ;  /* 0x00000000fffff984 */ /* 0x000fe20000000800 */
[----:B------:R-:W-:Y:S01]  /*6c50*/  @!PT LDS RZ, [RZ] ;  /* 0x00000000fffff984 */ /* 0x000fe20000000800 */
[----:B------:R-:W-:Y:S01]  /*6c60*/  @!PT LDS RZ, [RZ] ;  /* 0x00000000fffff984 */ /* 0x000fe20000000800 */
[----:B------:R-:W-:Y:S01]  /*6c70*/  @!PT LDS RZ, [RZ] ;  /* 0x00000000fffff984 */ /* 0x000fe20000000800 */
[----:B------:R2:W-:Y:S07]  /*6c80*/  MEMBAR.ALL.CTA ;  /* 0x0000000000007992 */ /* 0x0005ee0000008000 */
[----:B--2---:R-:W2:Y:S02]  /*6c90*/  FENCE.VIEW.ASYNC.S ;  /* 0x00000000000073c6 */ /* 0x004ea40000000000 */
[----:B--2---:R-:W-:Y:S06]  /*6ca0*/  BAR.SYNC.DEFER_BLOCKING 0x1, 0x80 ;  /* 0x0042000000007b1d */ /* 0x004fec0000010000 */
[----:B------:R-:W-:Y:S05]  /*6cb0*/  @P0 BRA `(.L_x_112) ;  /* 0x00000000001c0947 */ /* 0x000fea0003800000 */
[----:B------:R-:W-:Y:S01]  /*6cc0*/  R2UR UR4, R68 ;  /* 0x00000000440472ca */ /* 0x000fe200000e0000 */
[----:B------:R-:W-:Y:S01]  /*6cd0*/  UIADD3 UR6, UP0, UPT, UR54, 0x680, URZ ;  /* 0x0000068036067890 */ /* 0x000fe2000ff1e0ff */
[----:B------:R-:W-:Y:S03]  /*6ce0*/  UMOV UR43, UR36 ;  /* 0x00000024002b7c82 */ /* 0x000fe60008000000 */
[----:B------:R-:W-:Y:S08]  /*6cf0*/  UIADD3.X UR7, UPT, UPT, URZ, UR55, URZ, UP0, !UPT ;  /* 0x00000037ff077290 */ /* 0x000ff000087fe4ff */
[----:B------:R-:W-:Y:S09]  /*6d00*/  UIADD3 UR40, UPT, UPT, UR48, 0x200, UR4 ;  /* 0x0000020030287890 */ /* 0x000ff2000fffe004 */
[----:B------:R2:W-:Y:S02]  /*6d10*/  UTMASTG.3D [UR40], [UR6] ;  /* 0x00000028060073b5 */ /* 0x0005e40008010000 */
[----:B--2---:R0:W-:Y:S02]  /*6d20*/  UTMACMDFLUSH ;  /* 0x00000000000079b7 */ /* 0x0041e40000000000 */
.L_x_112:
[----:B------:R-:W-:Y:S05]  /*6d30*/  BSYNC.RECONVERGENT B0 ;  /* 0x0000000000007941 */ /* 0x000fea0003800200 */
.L_x_111:
[----:B------:R-:W-:Y:S01]  /*6d40*/  UIADD3 UR40, UPT, UPT, UR56, 0x1, URZ ;  /* 0x0000000138287890 */ /* 0x000fe2000fffe0ff */
[----:B------:R-:W-:Y:S03]  /*6d50*/  BSSY.RECONVERGENT B0, `(.L_x_113) ;  /* 0x0000005000007945 */ /* 0x000fe60003800200 */
[----:B------:R-:W-:Y:S04]  /*6d60*/  UISETP.NE.AND UP0, UPT, UR40, 0x3, UPT ;  /* 0x000000032800788c */ /* 0x000fe8000bf05270 */
[----:B------:R-:W-:Y:S01]  /*6d70*/  USEL UR43, UR40, URZ, UP0 ;  /* 0x000000ff282b7287 */ /* 0x000fe20008000000 */
[----:B------:R-:W-:Y:S11]  /*6d80*/  @P0 BRA `(.L_x_114) ;  /* 0x0000000000040947 */ /* 0x000ff60003800000 */
[----:B------:R-:W-:Y:S04]  /*6d90*/  DEPBAR.LE SB0, 0x1 ;  /* 0x000080400000791a */ /* 0x000fe80000000000 */
.L_x_114:
[----:B------:R-:W-:Y:S05]  /*6da0*/  BSYNC.RECONVERGENT B0 ;  /* 0x0000000000007941 */ /* 0x000fea0003800200 */
.L_x_113:
[----:B------:R-:W-:Y:S01]  /*6db0*/  BAR.SYNC.DEFER_BLOCKING 0x1, 0x80 ;  /* 0x0042000000007b1d */ /* 0x000fe20000010000 */
[----:B------:R-:W-:Y:S01]  /*6dc0*/  ISETP.NE.AND P1, PT, R109, RZ, PT ;  /* 0x000000ff6d00720c */ /* 0x000fe20003f25270 */
[----:B------:R-:W-:Y:S01]  /*6dd0*/  UISETP.NE.AND UP0, UPT, UR50, URZ, UPT ;  /* 0x000000ff3200728c */ /* 0x000fe2000bf05270 */
[----:B------:R-:W-:Y:S11]  /*6de0*/  LEA R2, R69, UR48, 0x3 ;  /* 0x0000003045027c11 */ /* 0x000ff6000f8e18ff */
[----:B------:R-:W-:Y:S01]  /*6df0*/  @P1 SHF.L.U32 R3, R71, 0x1f, RZ ;  /* 0x0000001f47031819 */ /* 0x000fe200000006ff */
[----:B------:R-:W-:Y:S06]  /*6e00*/  BRA.U !UP0, `(.L_x_115) ;  /* 0x0000000108247547 */ /* 0x000fec000b800000 */
[----:B------:R-:W-:Y:S01]  /*6e10*/  IMAD.U32 R4, RZ, RZ, UR49 ;  /* 0x00000031ff047e24 */ /* 0x000fe2000f8e00ff */
[----:B------:R-:W-:Y:S01]  /*6e20*/  MOV R0, UR37 ;  /* 0x0000002500007c02 */ /* 0x000fe20008000f00 */
[----:B------:R-:W-:Y:S03]  /*6e30*/  UIADD3 UR49, UPT, UPT, UR49, 0x1, URZ ;  /* 0x0000000131317890 */ /* 0x000fe6000fffe0ff */
[----:B------:R-:W-:Y:S01]  /*6e40*/  @P1 LEA R4, R4, UR48, 0x3 ;  /* 0x0000003004041c11 */ /* 0x000fe2000f8e18ff */
[----:B------:R-:W-:Y:S04]  /*6e50*/  UISETP.NE.AND UP0, UPT, UR49, 0x3, UPT ;  /* 0x000000033100788c */ /* 0x000fe8000bf05270 */
[----:B------:R-:W-:Y:S01]  /*6e60*/  @P1 VIADD R4, R4, 0x48 ;  /* 0x0000004804041836 */ /* 0x000fe20000000000 */
[----:B------:R-:W-:Y:S04]  /*6e70*/  USEL UR49, UR49, URZ, UP0 ;  /* 0x000000ff31317287 */ /* 0x000fe80008000000 */
[----:B------:R-:W-:Y:S04]  /*6e80*/  @P1 PRMT R0, R0, 0x654, R4 ;  /* 0x0000065400001816 */ /* 0x000fe80000000004 */
[----:B------:R2:W-:Y:S04]  /*6e90*/  @P1 SYNCS.ARRIVE.TRANS64.RED.A1T0 RZ, [R0+URZ], RZ ;  /* 0x000000ff00ff19a7 */ /* 0x0005e800081004ff */
.L_x_115:
[----:B------:R-:W4:Y:S01]  /*6ea0*/  @P1 SYNCS.PHASECHK.TRANS64.TRYWAIT P0, [R2+URZ+0x30], R3 ;  /* 0x00003003020015a7 */ /* 0x000f2200080011ff */
[----:B------:R-:W-:Y:S01]  /*6eb0*/  BSSY B1, `(.L_x_116) ;  /* 0x0000015000017945 */ /* 0x000fe20003800000 */
[----:B----4-:R-:W-:Y:S03]  /*6ec0*/  @P1 SEL R70, RZ, 0x1, !P0 ;  /* 0x00000001ff461807 */ /* 0x010fe60004000000 */
[----:B------:R-:W-:Y:S05]  /*6ed0*/  @!P1 BRA `(.L_x_117) ;  /* 0x0000000000489947 */ /* 0x000fea0003800000 */
[----:B------:R-:W-:Y:S01]  /*6ee0*/  ISETP.NE.AND P1, PT, R76, RZ, PT ;  /* 0x000000ff4c00720c */ /* 0x000fe20003f25270 */
[----:B------:R-:W-:Y:S01]  /*6ef0*/  BSSY B0, `(.L_x_118) ;  /* 0x000000a000007945 */ /* 0x000fe20003800000 */
[----:B------:R-:W-:Y:S11]  /*6f00*/  ISETP.NE.AND P0, PT, R70, RZ, PT ;  /* 0x000000ff4600720c */ /* 0x000ff60003f05270 */
[----:B------:R-:W-:Y:S04]  /*6f10*/  @P1 IMAD R69, R69, 0x2000, R103 ;  /* 0x0000200045451824 */ /* 0x000fe800078e0267 */
[----:B------:R-:W-:Y:S01]  /*6f20*/  @P1 IMAD.IADD R4, R111, 0x1, R69 ;  /* 0x000000016f041824 */ /* 0x000fe200078e0245 */
[----:B------:R-:W-:Y:S03]  /*6f30*/  @P1 IADD3 R3, PT, PT, R110, R69, RZ ;  /* 0x000000456e031210 */ /* 0x000fe60007ffe0ff */
[----:B--2---:R-:W-:Y:S01]  /*6f40*/  @P1 IMAD.IADD R0, R102, 0x1, R4 ;  /* 0x0000000166001824 */ /* 0x004fe200078e0204 */
[----:B------:R-:W-:Y:S06]  /*6f50*/  @P0 BRA `(.L_x_119) ;  /* 0x00000000000c0947 */ /* 0x000fec0003800000 */
[----:B------:R-:W-:Y:S04]  /*6f60*/  SHF.L.U32 R71, R71, 0x1f, RZ ;  /* 0x0000001f47477819 */ /* 0x000fe800000006ff */
[----:B------:R-:W2:Y:S02]  /*6f70*/  SYNCS.PHASECHK.TRANS64.TRYWAIT P0, [R2+URZ+0x30], R71 ;  /* 0x00003047020075a7 */ /* 0x000ea400080011ff */
[----:B--2---:R-:W-:Y:S05]  /*6f80*/  @!P0 BRA `(.L_x_120) ;  /* 0x00000018005c8947 */ /* 0x004fea0003800000 */
.L_x_119:
[----:B------:R-:W-:Y:S05]  /*6f90*/  BSYNC B0 ;  /* 0x0000000000007941 */ /* 0x000fea0003800000 */
.L_x_118:
[----:B------:R-:W-:Y:S11]  /*6fa0*/  ISETP.NE.AND P0, PT, R76, RZ, PT ;  /* 0x000000ff4c00720c */ /* 0x000ff60003f05270 */
[----:B------:R-:W-:Y:S02]  /*6fb0*/  @!UPT UIADD3 URZ, UPT, UPT, URZ, URZ, URZ ;  /* 0x000000fffffff290 */ /* 0x000fe4000fffe0ff */
[----:B------:R4:W1:Y:S04]  /*6fc0*/  @P0 LDS.128 R56, [R69] ;  /* 0x0000000045380984 */ /* 0x0008680000000c00 */
[----:B------:R4:W1:Y:S04]  /*6fd0*/  @P0 LDS.128 R72, [R3+0x20] ;  /* 0x0000200003480984 */ /* 0x0008680000000c00 */
[----:B------:R4:W1:Y:S04]  /*6fe0*/  @P0 LDS.128 R64, [R4+0x10] ;  /* 0x0000100004400984 */ /* 0x0008680000000c00 */
[----:B------:R4:W1:Y:S02]  /*6ff0*/  @P0 LDS.128 R80, [R0+0x10] ;  /* 0x0000100000500984 */ /* 0x0008640000000c00 */
.L_x_117:
[----:B------:R-:W-:Y:S05]  /*7000*/  BSYNC B1 ;  /* 0x0000000000017941 */ /* 0x000fea0003800000 */
.L_x_116:
[----:B--2-4-:R-:W-:Y:S05]  /*7010*/  VIADD R0, R48, 0x20 ;  /* 0x0000002030007836 */ /* 0x014fea0000000000 */
[----:B------:R-:W-:Y:S04]  /*7020*/  SHF.R.U32.HI R0, RZ, 0x15, R0 ;  /* 0x00000015ff007819 */ /* 0x000fe80000011600 */
[----:B------:R-:W-:Y:S11]  /*7030*/  LOP3.LUT P0, RZ, R0, 0x3, R96, 0x48, !PT ;  /* 0x0000000300ff7812 */ /* 0x000ff60007804860 */
[----:B------:R-:W-:Y:S02]  /*7040*/  @!UPT UIADD3 URZ, UPT, UPT, URZ, URZ, URZ ;  /* 0x000000fffffff290 */ /* 0x000fe4000fffe0ff */
[----:B------:R-:W-:Y:S05]  /*7050*/  @!P0 BRA `(.L_x_121) ;  /* 0x0000000000408947 */ /* 0x000fea0003800000 */
[----:B------:R-:W2:Y:S01]  /*7060*/  LDCU.64 UR8, c[0x4][0x70] ;  /* 0x01000e00ff0877ac */ /* 0x000ea20008000a00 */
[----:B------:R-:W-:Y:S01]  /*7070*/  MOV R3, 0x0 ;  /* 0x0000000000037802 */ /* 0x000fe20000000f00 */
[----:B------:R-:W-:Y:S02]  /*7080*/  HFMA2 R12, -RZ, RZ, 0, 5.9604644775390625e-08 ;  /* 0x00000001ff0c7431 */ /* 0x000fe400000001ff */
[----:B-1----:R-:W-:Y:S02]  /*7090*/  IMAD.MOV.U32 R8, RZ, RZ, 0x192 ;  /* 0x00000192ff087424 */ /* 0x002fe400078e00ff */
[----:B------:R-:W-:Y:S01]  /*70a0*/  IMAD.MOV.U32 R13, RZ, RZ, RZ ;  /* 0x000000ffff0d7224 */ /* 0x000fe200078e00ff */
[----:B------:R-:W1:Y:S01]  /*70b0*/  LDCU.64 UR6, c[0x4][0x78] ;  /* 0x01000f00ff0677ac */ /* 0x000e620008000a00 */
[----:B------:R-:W4:Y:S01]  /*70c0*/  LDC.64 R2, c[0x4][R3] ;  /* 0x0100000003027b82 */ /* 0x000f220000000a00 */
[----:B------:R-:W5:Y:S01]  /*70d0*/  LDCU.64 UR4, c[0x4][0x10] ;  /* 0x01000200ff0477ac */ /* 0x000f620008000a00 */
[----:B--2---:R-:W-:Y:S01]  /*70e0*/  MOV R5, UR9 ;  /* 0x0000000900057c02 */ /* 0x004fe20008000f00 */
[----:B------:R-:W-:Y:S01]  /*70f0*/  IMAD.U32 R4, RZ, RZ, UR8 ;  /* 0x00000008ff047e24 */ /* 0x000fe2000f8e00ff */
[----:B-1----:R-:W-:Y:S01]  /*7100*/  MOV R7, UR7 ;  /* 0x0000000700077c02 */ /* 0x002fe20008000f00 */
[----:B------:R-:W-:Y:S01]  /*7110*/  IMAD.U32 R6, RZ, RZ, UR6 ;  /* 0x00000006ff067e24 */ /* 0x000fe2000f8e00ff */
[----:B-----5:R-:W-:Y:S01]  /*7120*/  MOV R11, UR5 ;  /* 0x00000005000b7c02 */ /* 0x020fe20008000f00 */
[----:B------:R-:W-:Y:S02]  /*7130*/  IMAD.U32 R10, RZ, RZ, UR4 ;  /* 0x00000004ff0a7e24 */ /* 0x000fe4000f8e00ff */
[----:B------:R-:W-:Y:S07]  /*7140*/  LEPC R20, `(.L_x_121) ;  /* 0x000000001014794e */ /* 0x000fee0000000000 */
[----:B---34-:R-:W-:Y:S05]  /*7150*/  CALL.ABS.NOINC R2 ;  /* 0x0000000002007343 */ /* 0x018fea0003c00000 */
.L_x_121:
[----:B------:R-:W-:Y:S01]  /*7160*/  ISETP.NE.AND P0, PT, R104, RZ, PT ;  /* 0x000000ff6800720c */ /* 0x000fe20003f05270 */
[----:B------:R-:W-:Y:S05]  /*7170*/  WARPSYNC.ALL ;  /* 0x0000000000007948 */ /* 0x000fea0003800000 */
[----:B------:R-:W-:Y:S01]  /*7180*/  R2UR UR4, R48 ;  /* 0x00000000300472ca */ /* 0x000fe200000e0000 */
[----:B------:R-:W-:Y:S01]  /*7190*/  USHF.L.U32 UR8, UR43, 0xd, URZ ;  /* 0x0000000d2b087899 */ /* 0x000fe200080006ff */
[C---:B-1----:R-:W-:Y:S01]  /*71a0*/  SHF.L.U32 R48, R56.reuse, 0x10, RZ ;  /* 0x0000001038307819 */ /* 0x042fe200000006ff */
[----:B------:R-:W-:Y:S01]  /*71b0*/  BSSY.RECONVERGENT B0, `(.L_x_122) ;  /* 0x000008d000007945 */ /* 0x000fe20003800200 */
[----:B------:R-:W-:Y:S02]  /*71c0*/  LOP3.LUT R50, R56, 0xffff0000, RZ, 0xc0, !PT ;  /* 0xffff000038327812 */ /* 0x000fe400078ec0ff */
[C---:B------:R-:W-:Y:S02]  /*71d0*/  SHF.L.U32 R51, R57.reuse, 0x10, RZ ;  /* 0x0000001039337819 */ /* 0x040fe400000006ff */
[----:B------:R-:W-:Y:S02]  /*71e0*/  LOP3.LUT R52, R57, 0xffff0000, RZ, 0xc0, !PT ;  /* 0xffff000039347812 */ /* 0x000fe400078ec0ff */
[C---:B------:R-:W-:Y:S02]  /*71f0*/  SHF.L.U32 R53, R58.reuse, 0x10, RZ ;  /* 0x000000103a357819 */ /* 0x040fe400000006ff */
[----:B------:R-:W-:Y:S01]  /*7200*/  IADD3 R0, PT, PT, R103, UR8, RZ ;  /* 0x0000000867007c10 */ /* 0x000fe2000fffe0ff */
[----:B------:R-:W1:Y:S01]  /*7210*/  LDTM.x32 R4, tmem[UR4+0x20] ;  /* 0x00002004000479ee */ /* 0x000e6200082c0000 */
[----:B------:R-:W-:Y:S01]  /*7220*/  LOP3.LUT R54, R58, 0xffff0000, RZ, 0xc0, !PT ;  /* 0xffff00003a367812 */ /* 0x000fe200078ec0ff */
[----:B------:R-:W-:Y:S01]  /*7230*/  NOP ;  /* 0x0000000000007918 */ /* 0x000fe20000000000 */
[C---:B------:R-:W-:Y:S02]  /*7240*/  SHF.L.U32 R55, R59.reuse, 0x10, RZ ;  /* 0x000000103b377819 */ /* 0x040fe400000006ff */
[----:B------:R-:W-:Y:S02]  /*7250*/  LOP3.LUT R56, R59, 0xffff0000, RZ, 0xc0, !PT ;  /* 0xffff00003b387812 */ /* 0x000fe400078ec0ff */
[----:B------:R-:W-:Y:S02]  /*7260*/  SHF.L.U32 R57, R64, 0x10, RZ ;  /* 0x0000001040397819 */ /* 0x000fe400000006ff */
[-C--:B------:R-:W-:Y:S02]  /*7270*/  IADD3 R111, PT, PT, R111, R0.reuse, RZ ;  /* 0x000000006f6f7210 */ /* 0x080fe40007ffe0ff */
[----:B------:R-:W-:Y:S02]  /*7280*/  IADD3 R110, PT, PT, R110, R0, RZ ;  /* 0x000000006e6e7210 */ /* 0x000fe40007ffe0ff */
[----:B------:R-:W-:Y:S02]  /*7290*/  LOP3.LUT R58, R64, 0xffff0000, RZ, 0xc0, !PT ;  /* 0xffff0000403a7812 */ /* 0x000fe400078ec0ff */
[C---:B------:R-:W-:Y:S02]  /*72a0*/  SHF.L.U32 R59, R65.reuse, 0x10, RZ ;  /* 0x00000010413b7819 */ /* 0x040fe400000006ff */
[----:B---3--:R-:W-:Y:S02]  /*72b0*/  LOP3.LUT R60, R65, 0xffff0000, RZ, 0xc0, !PT ;  /* 0xffff0000413c7812 */ /* 0x008fe400078ec0ff */
[C---:B------:R-:W-:Y:S02]  /*72c0*/  SHF.L.U32 R61, R66.reuse, 0x10, RZ ;  /* 0x00000010423d7819 */ /* 0x040fe400000006ff */
[----:B------:R-:W-:Y:S02]  /*72d0*/  LOP3.LUT R62, R66, 0xffff0000, RZ, 0xc0, !PT ;  /* 0xffff0000423e7812 */ /* 0x000fe400078ec0ff */
[----:B------:R-:W-:Y:S01]  /*72e0*/  SHF.L.U32 R63, R67, 0x10, RZ ;  /* 0x00000010433f7819 */ /* 0x000fe200000006ff */
[C---:B-1----:R-:W-:Y:S01]  /*72f0*/  FMUL R4, R47.reuse, R4 ;  /* 0x000000042f047220 */ /* 0x042fe20000400000 */
[----:B------:R-:W-:Y:S01]  /*7300*/  IADD3 R106, PT, PT, R106, 0xb0, RZ ;  /* 0x000000b06a6a7810 */ /* 0x000fe20007ffe0ff */
[----:B------:R-:W-:Y:S01]  /*7310*/  FMUL R5, R47, R5 ;  /* 0x000000052f057220 */ /* 0x000fe20000400000 */
[----:B------:R-:W-:Y:S01]  /*7320*/  LOP3.LUT R64, R67, 0xffff0000, RZ, 0xc0, !PT ;  /* 0xffff000043407812 */ /* 0x000fe200078ec0ff */
[C---:B------:R-:W-:Y:S01]  /*7330*/  FMUL R6, R47.reuse, R6 ;  /* 0x000000062f067220 */ /* 0x040fe20000400000 */
[C---:B------:R-:W-:Y:S01]  /*7340*/  SHF.L.U32 R65, R72.reuse, 0x10, RZ ;  /* 0x0000001048417819 */ /* 0x040fe200000006ff */
[----:B------:R-:W-:Y:S01]  /*7350*/  FMUL R7, R47, R7 ;  /* 0x000000072f077220 */ /* 0x000fe20000400000 */
[----:B------:R-:W-:Y:S01]  /*7360*/  LOP3.LUT R66, R72, 0xffff0000, RZ, 0xc0, !PT ;  /* 0xffff000048427812 */ /* 0x000fe200078ec0ff */
[----:B------:R-:W-:Y:S01]  /*7370*/  FFMA R4, R49, R48, R4 ;  /* 0x0000003031047223 */ /* 0x000fe20000000004 */
[----:B------:R-:W-:Y:S01]  /*7380*/  SHF.L.U32 R67, R73, 0x10, RZ ;  /* 0x0000001049437819 */ /* 0x000fe200000006ff */
[----:B------:R-:W-:Y:S01]  /*7390*/  FMUL R8, R47, R8 ;  /* 0x000000082f087220 */ /* 0x000fe20000400000 */
[----:B------:R-:W-:Y:S01]  /*73a0*/  LOP3.LUT R106, R106, 0xfefffff8, RZ, 0xc0, !PT ;  /* 0xfefffff86a6a7812 */ /* 0x000fe200078ec0ff */
[----:B------:R-:W-:Y:S01]  /*73b0*/  FFMA R5, R49, R50, R5 ;  /* 0x0000003231057223 */ /* 0x000fe20000000005 */
[----:B------:R-:W-:Y:S01]  /*73c0*/  LOP3.LUT R68, R73, 0xffff0000, RZ, 0xc0, !PT ;  /* 0xffff000049447812 */ /* 0x000fe200078ec0ff */
[----:B------:R-:W-:Y:S01]  /*73d0*/  FMUL R9, R47, R9 ;  /* 0x000000092f097220 */ /* 0x000fe20000400000 */
[C---:B------:R-:W-:Y:S01]  /*73e0*/  SHF.L.U32 R69, R74.reuse, 0x10, RZ ;  /* 0x000000104a457819 */ /* 0x040fe200000006ff */
[----:B------:R1:W-:Y:S01]  /*73f0*/  SYNCS.ARRIVE.TRANS64.RED.A1T0 RZ, [R106+URZ], RZ ;  /* 0x000000ff6aff79a7 */ /* 0x0003e200081004ff */
[----:B------:R-:W-:Y:S01]  /*7400*/  F2FP.BF16.F32.PACK_AB R4, R5, R4 ;  /* 0x000000040504723e */ /* 0x000fe200000010ff */
[C---:B------:R-:W-:Y:S01]  /*7410*/  FFMA R6, R49.reuse, R51, R6 ;  /* 0x0000003331067223 */ /* 0x040fe20000000006 */
[C---:B------:R-:W-:Y:S01]  /*7420*/  FFMA R7, R49.reuse, R52, R7 ;  /* 0x0000003431077223 */ /* 0x040fe20000000007 */
[C---:B------:R-:W-:Y:S01]  /*7430*/  FFMA R8, R49.reuse, R53, R8 ;  /* 0x0000003531087223 */ /* 0x040fe20000000008 */
[----:B------:R-:W-:Y:S01]  /*7440*/  LOP3.LUT R70, R74, 0xffff0000, RZ, 0xc0, !PT ;  /* 0xffff00004a467812 */ /* 0x000fe200078ec0ff */
[----:B------:R-:W-:Y:S01]  /*7450*/  FFMA R9, R49, R54, R9 ;  /* 0x0000003631097223 */ /* 0x000fe20000000009 */
[----:B------:R-:W-:Y:S01]  /*7460*/  FMUL R10, R47, R10 ;  /* 0x0000000a2f0a7220 */ /* 0x000fe20000400000 */
[----:B------:R-:W-:Y:S01]  /*7470*/  F2FP.BF16.F32.PACK_AB R5, R7, R6 ;  /* 0x000000060705723e */ /* 0x000fe200000010ff */
[C---:B------:R-:W-:Y:S01]  /*7480*/  FMUL R11, R47.reuse, R11 ;  /* 0x0000000b2f0b7220 */ /* 0x040fe20000400000 */
[----:B------:R-:W-:Y:S01]  /*7490*/  FMUL R0, R47, R12 ;  /* 0x0000000c2f007220 */ /* 0x000fe20000400000 */
[----:B------:R-:W-:Y:S01]  /*74a0*/  F2FP.BF16.F32.PACK_AB R6, R9, R8 ;  /* 0x000000080906723e */ /* 0x000fe200000010ff */
[C---:B------:R-:W-:Y:S01]  /*74b0*/  FFMA R10, R49.reuse, R55, R10 ;  /* 0x00000037310a7223 */ /* 0x040fe2000000000a */
[----:B------:R-:W-:Y:S01]  /*74c0*/  FFMA R11, R49, R56, R11 ;  /* 0x00000038310b7223 */ /* 0x000fe2000000000b */
[----:B------:R-:W-:Y:S01]  /*74d0*/  SHF.L.U32 R71, R75, 0x10, RZ ;  /* 0x000000104b477819 */ /* 0x000fe200000006ff */
[----:B------:R-:W-:Y:S01]  /*74e0*/  FFMA R0, R49, R57, R0 ;  /* 0x0000003931007223 */ /* 0x000fe20000000000 */
[----:B------:R-:W-:Y:S01]  /*74f0*/  FMUL R2, R47, R13 ;  /* 0x0000000d2f027220 */ /* 0x000fe20000400000 */
[----:B------:R-:W-:Y:S01]  /*7500*/  LOP3.LUT R72, R75, 0xffff0000, RZ, 0xc0, !PT ;  /* 0xffff00004b487812 */ /* 0x000fe200078ec0ff */
[----:B------:R-:W-:Y:S01]  /*7510*/  FMUL R3, R47, R14 ;  /* 0x0000000e2f037220 */ /* 0x000fe20000400000 */
[----:B------:R-:W-:Y:S01]  /*7520*/  F2FP.BF16.F32.PACK_AB R7, R11, R10 ;  /* 0x0000000a0b07723e */ /* 0x000fe200000010ff */
[----:B------:R-:W-:Y:S01]  /*7530*/  FFMA R2, R49, R58, R2 ;  /* 0x0000003a31027223 */ /* 0x000fe20000000002 */
[C---:B------:R-:W-:Y:S01]  /*7540*/  FMUL R15, R47.reuse, R15 ;  /* 0x0000000f2f0f7220 */ /* 0x040fe20000400000 */
[C---:B------:R-:W-:Y:S01]  /*7550*/  FMUL R12, R47.reuse, R16 ;  /* 0x000000102f0c7220 */ /* 0x040fe20000400000 */
[----:B------:R-:W-:Y:S01]  /*7560*/  FMUL R13, R47, R17 ;  /* 0x000000112f0d7220 */ /* 0x000fe20000400000 */
[----:B------:R1:W-:Y:S01]  /*7570*/  STS.128 [R103+UR8], R4 ;  /* 0x0000000467007988 */ /* 0x0003e20008000c08 */
[C---:B------:R-:W-:Y:S01]  /*7580*/  SHF.L.U32 R73, R80.reuse, 0x10, RZ ;  /* 0x0000001050497819 */ /* 0x040fe200000006ff */
[C---:B------:R-:W-:Y:S01]  /*7590*/  FFMA R3, R49.reuse, R59, R3 ;  /* 0x0000003b31037223 */ /* 0x040fe20000000003 */
[----:B------:R-:W-:Y:S01]  /*75a0*/  LOP3.LUT R74, R80, 0xffff0000, RZ, 0xc0, !PT ;  /* 0xffff0000504a7812 */ /* 0x000fe200078ec0ff */
[C---:B------:R-:W-:Y:S01]  /*75b0*/  FFMA R15, R49.reuse, R60, R15 ;  /* 0x0000003c310f7223 */ /* 0x040fe2000000000f */
[----:B------:R-:W-:Y:S01]  /*75c0*/  F2FP.BF16.F32.PACK_AB R8, R2, R0 ;  /* 0x000000000208723e */ /* 0x000fe200000010ff */
[C---:B------:R-:W-:Y:S01]  /*75d0*/  FFMA R12, R49.reuse, R61, R12 ;  /* 0x0000003d310c7223 */ /* 0x040fe2000000000c */
[----:B------:R-:W-:Y:S01]  /*75e0*/  IADD3 R0, PT, PT, R102, R111, RZ ;  /* 0x0000006f66007210 */ /* 0x000fe20007ffe0ff */
[----:B------:R-:W-:Y:S01]  /*75f0*/  FFMA R13, R49, R62, R13 ;  /* 0x0000003e310d7223 */ /* 0x000fe2000000000d */
[----:B------:R-:W-:Y:S01]  /*7600*/  F2FP.BF16.F32.PACK_AB R9, R15, R3 ;  /* 0x000000030f09723e */ /* 0x000fe200000010ff */
[C---:B------:R-:W-:Y:S01]  /*7610*/  FMUL R14, R47.reuse, R18 ;  /* 0x000000122f0e7220 */ /* 0x040fe20000400000 */
[C---:B------:R-:W-:Y:S01]  /*7620*/  FMUL R19, R47.reuse, R19 ;  /* 0x000000132f137220 */ /* 0x040fe20000400000 */
[C---:B------:R-:W-:Y:S01]  /*7630*/  FMUL R16, R47.reuse, R20 ;  /* 0x000000142f107220 */ /* 0x040fe20000400000 */
[----:B------:R-:W-:Y:S01]  /*7640*/  FMUL R17, R47, R21 ;  /* 0x000000152f117220 */ /* 0x000fe20000400000 */
[----:B------:R-:W-:Y:S01]  /*7650*/  FFMA R14, R49, R63, R14 ;  /* 0x0000003f310e7223 */ /* 0x000fe2000000000e */
        /* <DEDUP_REMOVED lines=11> */
[----:B------:R-:W-:Y:S01]  /*7710*/  F2FP.BF16.F32.PACK_AB R10, R13, R12 ;  /* 0x0000000c0d0a723e */ /* 0x000fe200000010ff */
[----:B------:R-:W-:Y:S01]  /*7720*/  FFMA R20, R49, R69, R20 ;  /* 0x0000004531147223 */ /* 0x000fe20000000014 */
[----:B------:R-:W-:Y:S01]  /*7730*/  F2FP.BF16.F32.PACK_AB R11, R19, R14 ;  /* 0x0000000e130b723e */ /* 0x000fe200000010ff */
[----:B------:R-:W-:Y:S01]  /*7740*/  FMUL R24, R47, R28 ;  /* 0x0000001c2f187220 */ /* 0x000fe20000400000 */
[----:B------:R-:W-:Y:S01]  /*7750*/  FFMA R21, R49, R70, R21 ;  /* 0x0000004631157223 */ /* 0x000fe20000000015 */
[----:B------:R-:W-:Y:S01]  /*7760*/  SHF.L.U32 R75, R81, 0x10, RZ ;  /* 0x00000010514b7819 */ /* 0x000fe200000006ff */
[----:B------:R-:W-:Y:S01]  /*7770*/  FMUL R25, R47, R29 ;  /* 0x0000001d2f197220 */ /* 0x000fe20000400000 */
[----:B------:R1:W-:Y:S01]  /*7780*/  STS.128 [R111+0x10], R8 ;  /* 0x000010086f007388 */ /* 0x0003e20000000c00 */
[----:B------:R-:W-:Y:S01]  /*7790*/  FFMA R22, R49, R71, R22 ;  /* 0x0000004731167223 */ /* 0x000fe20000000016 */
[----:B------:R-:W-:Y:S01]  /*77a0*/  LOP3.LUT R76, R81, 0xffff0000, RZ, 0xc0, !PT ;  /* 0xffff0000514c7812 */ /* 0x000fe200078ec0ff */
[----:B------:R-:W-:Y:S01]  /*77b0*/  FMUL R26, R47, R30 ;  /* 0x0000001e2f1a7220 */ /* 0x000fe20000400000 */
[----:B------:R-:W-:Y:S01]  /*77c0*/  FFMA R27, R49, R72, R27 ;  /* 0x00000048311b7223 */ /* 0x000fe2000000001b */
[C---:B------:R-:W-:Y:S01]  /*77d0*/  SHF.L.U32 R77, R82.reuse, 0x10, RZ ;  /* 0x00000010524d7819 */ /* 0x040fe200000006ff */
[----:B------:R-:W-:Y:S01]  /*77e0*/  FMUL R31, R47, R31 ;  /* 0x0000001f2f1f7220 */ /* 0x000fe20000400000 */
[----:B------:R-:W-:Y:S01]  /*77f0*/  FFMA R24, R49, R73, R24 ;  /* 0x0000004931187223 */ /* 0x000fe20000000018 */
[----:B------:R-:W-:Y:S01]  /*7800*/  LOP3.LUT R78, R82, 0xffff0000, RZ, 0xc0, !PT ;  /* 0xffff0000524e7812 */ /* 0x000fe200078ec0ff */
[----:B------:R-:W-:Y:S01]  /*7810*/  FMUL R28, R47, R32 ;  /* 0x000000202f1c7220 */ /* 0x000fe20000400000 */
[----:B------:R-:W-:Y:S01]  /*7820*/  FFMA R25, R49, R74, R25 ;  /* 0x0000004a31197223 */ /* 0x000fe20000000019 */
[----:B------:R-:W-:Y:S01]  /*7830*/  SHF.L.U32 R79, R83, 0x10, RZ ;  /* 0x00000010534f7819 */ /* 0x000fe200000006ff */
[----:B------:R-:W-:Y:S01]  /*7840*/  FMUL R29, R47, R33 ;  /* 0x000000212f1d7220 */ /* 0x000fe20000400000 */
[----:B------:R-:W-:Y:S01]  /*7850*/  F2FP.BF16.F32.PACK_AB R16, R17, R16 ;  /* 0x000000101110723e */ /* 0x000fe200000010ff */
[----:B------:R-:W-:Y:S01]  /*7860*/  FFMA R26, R49, R75, R26 ;  /* 0x0000004b311a7223 */ /* 0x000fe2000000001a */
[----:B------:R-:W-:Y:S01]  /*7870*/  LOP3.LUT R80, R83, 0xffff0000, RZ, 0xc0, !PT ;  /* 0xffff000053507812 */ /* 0x000fe200078ec0ff */
[----:B------:R-:W-:Y:S01]  /*7880*/  FMUL R30, R47, R34 ;  /* 0x000000222f1e7220 */ /* 0x000fe20000400000 */
[----:B------:R-:W-:Y:S01]  /*7890*/  F2FP.BF16.F32.PACK_AB R17, R23, R18 ;  /* 0x000000121711723e */ /* 0x000fe200000010ff */
[----:B------:R-:W-:Y:S01]  /*78a0*/  FFMA R31, R49, R76, R31 ;  /* 0x0000004c311f7223 */ /* 0x000fe2000000001f */
[----:B------:R-:W-:Y:S01]  /*78b0*/  FMUL R35, R47, R35 ;  /* 0x000000232f237220 */ /* 0x000fe20000400000 */
[----:B------:R-:W-:Y:S01]  /*78c0*/  F2FP.BF16.F32.PACK_AB R18, R21, R20 ;  /* 0x000000141512723e */ /* 0x000fe200000010ff */
[----:B------:R-:W-:Y:S01]  /*78d0*/  FFMA R28, R49, R77, R28 ;  /* 0x0000004d311c7223 */ /* 0x000fe2000000001c */
[----:B------:R-:W-:Y:S01]  /*78e0*/  F2FP.BF16.F32.PACK_AB R19, R27, R22 ;  /* 0x000000161b13723e */ /* 0x000fe200000010ff */
[C---:B------:R-:W-:Y:S01]  /*78f0*/  FFMA R29, R49.reuse, R78, R29 ;  /* 0x0000004e311d7223 */ /* 0x040fe2000000001d */
[C---:B------:R-:W-:Y:S01]  /*7900*/  FFMA R30, R49.reuse, R79, R30 ;  /* 0x0000004f311e7223 */ /* 0x040fe2000000001e */
[----:B------:R-:W-:Y:S01]  /*7910*/  FFMA R35, R49, R80, R35 ;  /* 0x0000005031237223 */ /* 0x000fe20000000023 */
[----:B------:R-:W-:Y:S01]  /*7920*/  F2FP.BF16.F32.PACK_AB R24, R25, R24 ;  /* 0x000000181918723e */ /* 0x000fe200000010ff */
[----:B------:R1:W-:Y:S01]  /*7930*/  STS.128 [R110+0x20], R16 ;  /* 0x000020106e007388 */ /* 0x0003e20000000c00 */
[----:B------:R-:W-:Y:S02]  /*7940*/  F2FP.BF16.F32.PACK_AB R25, R31, R26 ;  /* 0x0000001a1f19723e */ /* 0x000fe400000010ff */
        /* <DEDUP_REMOVED lines=11> */
[----:B------:R-:W-:Y:S02]  /*7a00*/  UIADD3 UR10, UP0, UPT, UR54, 0x680, URZ ;  /* 0x00000680360a7890 */ /* 0x000fe4000ff1e0ff */
[----:B------:R-:W-:Y:S02]  /*7a10*/  UIADD3 UR5, UPT, UPT, UR41, 0x20, URZ ;  /* 0x0000002029057890 */ /* 0x000fe4000fffe0ff */
[----:B------:R-:W-:Y:S02]  /*7a20*/  UIADD3 UR4, UPT, UPT, UR48, 0x200, UR8 ;  /* 0x0000020030047890 */ /* 0x000fe4000fffe008 */
[----:B------:R-:W-:Y:S01]  /*7a30*/  UIADD3.X UR11, UPT, UPT, URZ, UR55, URZ, UP0, !UPT ;  /* 0x00000037ff0b7290 */ /* 0x000fe200087fe4ff */
[----:B------:R-:W-:Y:S01]  /*7a40*/  UMOV UR6, UR42 ;  /* 0x0000002a00067c82 */ /* 0x000fe20008000000 */
[----:B------:R-:W-:Y:S07]  /*7a50*/  UMOV UR7, UR36 ;  /* 0x0000002400077c82 */ /* 0x000fee0008000000 */
[----:B------:R2:W-:Y:S02]  /*7a60*/  UTMASTG.3D [UR4], [UR10] ;  /* 0x000000040a0073b5 */ /* 0x0005e40008010000 */
[----:B--2---:R0:W-:Y:S02]  /*7a70*/  UTMACMDFLUSH ;  /* 0x00000000000079b7 */ /* 0x0041e40000000000 */
.L_x_123:
[----:B------:R-:W-:Y:S05]  /*7a80*/  BSYNC.RECONVERGENT B0 ;  /* 0x0000000000007941 */ /* 0x000fea0003800200 */
.L_x_122:
[----:B------:R-:W-:Y:S01]  /*7a90*/  UIADD3 UR43, UPT, UPT, UR43, 0x1, URZ ;  /* 0x000000012b2b7890 */ /* 0x000fe2000fffe0ff */
[----:B------:R-:W-:Y:S03]  /*7aa0*/  BSSY.RECONVERGENT B0, `(.L_x_124) ;  /* 0x0000008000007945 */ /* 0x000fe60003800200 */
[----:B------:R-:W-:Y:S04]  /*7ab0*/  UISETP.NE.AND UP0, UPT, UR43, 0x3, UPT ;  /* 0x000000032b00788c */ /* 0x000fe8000bf05270 */
[----:B------:R-:W-:Y:S02]  /*7ac0*/  UISETP.EQ.XOR UP1, UPT, UR40, 0x3, !UP0 ;  /* 0x000000032800788c */ /* 0x000fe4000c722a70 */
[----:B------:R-:W-:Y:S02]  /*7ad0*/  USEL UR56, UR43, URZ, UP0 ;  /* 0x000000ff2b387287 */ /* 0x000fe40008000000 */
[----:B------:R-:W-:Y:S04]  /*7ae0*/  USEL UR4, URZ, 0x1, !UP1 ;  /* 0x00000001ff047887 */ /* 0x000fe8000c800000 */
[----:B------:R-:W-:Y:S01]  /*7af0*/  ULOP3.LUT UR51, UR51, UR4, URZ, 0x3c, !UPT ;  /* 0x0000000433337292 */ /* 0x000fe2000f8e3cff */
[----:B------:R-:W-:Y:S11]  /*7b00*/  @P0 BRA `(.L_x_125) ;  /* 0x0000000000040947 */ /* 0x000ff60003800000 */
[----:B------:R-:W-:Y:S04]  /*7b10*/  DEPBAR.LE SB0, 0x1 ;  /* 0x000080400000791a */ /* 0x000fe80000000000 */
.L_x_125:
[----:B------:R-:W-:Y:S05]  /*7b20*/  BSYNC.RECONVERGENT B0 ;  /* 0x0000000000007941 */ /* 0x000fea0003800200 */
.L_x_124:
[----:B------:R-:W-:Y:S01]  /*7b30*/  BAR.SYNC.DEFER_BLOCKING 0x1, 0x80 ;  /* 0x0042000000007b1d */ /* 0x000fe20000010000 */
[----:B------:R-:W-:Y:S01]  /*7b40*/  UISETP.NE.AND UP0, UPT, UR50, -0x2, UPT ;  /* 0xfffffffe3200788c */ /* 0x000fe2000bf05270 */
[----:B------:R-:W-:Y:S08]  /*7b50*/  IADD3 R45, PT, PT, R45, 0x1, RZ ;  /* 0x000000012d2d7810 */ /* 0x000ff00007ffe0ff */
[----:B------:R-:W-:Y:S05]  /*7b60*/  BRA.U !UP0, `(.L_x_126) ;  /* 0x0000000108287547 */ /* 0x000fea000b800000 */
[----:B------:R-:W-:Y:S01]  /*7b70*/  ISETP.NE.AND P0, PT, R109, RZ, PT ;  /* 0x000000ff6d00720c */ /* 0x000fe20003f05270 */
[----:B------:R-:W-:Y:S01]  /*7b80*/  IMAD.U32 R2, RZ, RZ, UR49 ;  /* 0x00000031ff027e24 */ /* 0x000fe2000f8e00ff */
[----:B------:R-:W-:Y:S01]  /*7b90*/  UIADD3 UR49, UPT, UPT, UR49, 0x1, URZ ;  /* 0x0000000131317890 */ /* 0x000fe2000fffe0ff */
[----:B-1----:R-:W-:Y:S03]  /*7ba0*/  IMAD.U32 R0, RZ, RZ, UR37 ;  /* 0x00000025ff007e24 */ /* 0x002fe6000f8e00ff */
[----:B------:R-:W-:Y:S04]  /*7bb0*/  UISETP.NE.AND UP0, UPT, UR49, 0x3, UPT ;  /* 0x000000033100788c */ /* 0x000fe8000bf05270 */
[----:B------:R-:W-:Y:S03]  /*7bc0*/  USEL UR49, UR49, URZ, UP0 ;  /* 0x000000ff31317287 */ /* 0x000fe60008000000 */
[----:B------:R-:W-:Y:S05]  /*7bd0*/  @P0 LEA R2, R2, UR48, 0x3 ;  /* 0x0000003002020c11 */ /* 0x000fea000f8e18ff */
[----:B------:R-:W-:Y:S05]  /*7be0*/  @P0 VIADD R2, R2, 0x48 ;  /* 0x0000004802020836 */ /* 0x000fea0000000000 */
[----:B------:R-:W-:Y:S04]  /*7bf0*/  @P0 PRMT R0, R0, 0x654, R2 ;  /* 0x0000065400000816 */ /* 0x000fe80000000002 */
[----:B------:R2:W-:Y:S03]  /*7c00*/  @P0 SYNCS.ARRIVE.TRANS64.RED.A1T0 RZ, [R0+URZ], RZ ;  /* 0x000000ff00ff09a7 */ /* 0x0005e600081004ff */
.L_x_126:
[----:B------:R-:W-:Y:S01]  /*7c10*/  ISETP.NE.AND P2, PT, R105, RZ, PT ;  /* 0x000000ff6900720c */ /* 0x000fe20003f45270 */
[----:B------:R-:W-:Y:S01]  /*7c20*/  UIADD3 UR50, UPT, UPT, UR50, 0x2, URZ ;  /* 0x0000000232327890 */ /* 0x000fe2000fffe0ff */
[----:B------:R-:W-:Y:S01]  /*7c30*/  ISETP.NE.AND P0, PT, R108, 0x2, PT ;  /* 0x000000026c00780c */ /* 0x000fe20003f05270 */
[----:B------:R-:W-:Y:S01]  /*7c40*/  IMAD.IADD R15, R43, 0x1, R90 ;  /* 0x000000012b0f7824 */ /* 0x000fe200078e025a */
[----:B------:R-:W-:Y:S01]  /*7c50*/  ISETP.NE.AND P1, PT, R45, 0x4, PT ;  /* 0x000000042d00780c */ /* 0x000fe20003f25270 */
[----:B------:R-:W-:Y:S01]  /*7c60*/  IMAD.IADD R14, R44, 0x1, R91 ;  /* 0x000000012c0e7824 */ /* 0x000fe200078e025b */
[----:B------:R-:W-:Y:S02]  /*7c70*/  SEL R2, RZ, 0x1, P0 ;  /* 0x00000001ff027807 */ /* 0x000fe40000000000 */
[----:B-12---:R-:W-:Y:S02]  /*7c80*/  SEL R0, RZ, 0x1, P1 ;  /* 0x00000001ff007807 */ /* 0x006fe40000800000 */
[----:B------:R-:W-:Y:S02]  /*7c90*/  LOP3.LUT R100, R100, R2, RZ, 0x3c, !PT ;  /* 0x0000000264647212 */ /* 0x000fe400078e3cff */
[----:B------:R-:W-:Y:S02]  /*7ca0*/  LOP3.LUT R101, R101, R0, RZ, 0x3c, !PT ;  /* 0x0000000065657212 */ /* 0x000fe400078e3cff */
[----:B------:R-:W-:Y:S02]  /*7cb0*/  @P2 R2UR UR36, R99 ;  /* 0x00000000632422ca */ /* 0x000fe400000e0000 */
[----:B------:R-:W-:Y:S02]  /*7cc0*/  SEL R108, R108, RZ, P0 ;  /* 0x000000ff6c6c7207 */ /* 0x000fe40000000000 */
[----:B------:R-:W-:Y:S01]  /*7cd0*/  SEL R45, R45, RZ, P1 ;  /* 0x000000ff2d2d7207 */ /* 0x000fe20000800000 */
[----:B------:R-:W-:Y:S10]  /*7ce0*/  @P2 BRA `(.L_x_127) ;  /* 0xffffffd800082947 */ /* 0x000ff4000383ffff */
[----:B------:R-:W-:-:S09]  /*7cf0*/  UISETP.NE.AND UP0, UPT, UR53, URZ, UPT ;  /* 0x000000ff3500728c */ /* 0x000fd2000bf05270 */
[----:B------:R-:W-:Y:S05]  /*7d00*/  BRA.U !UP0, `(.L_x_128) ;  /* 0x0000000108487547 */ /* 0x000fea000b800000 */
[----:B------:R-:W1:Y:S02]  /*7d10*/  LDCU.64 UR4, c[0x0][0x890] ;  /* 0x00011200ff0477ac */ /* 0x000e640008000a00 */
[----:B-1----:R-:W-:-:S04]  /*7d20*/  UISETP.NE.U32.AND UP0, UPT, UR4, URZ, UPT ;  /* 0x000000ff0400728c */ /* 0x002fc8000bf05070 */
[----:B------:R-:W-:-:S09]  /*7d30*/  UISETP.NE.AND.EX UP0, UPT, UR5, URZ, UPT, UP0 ;  /* 0x000000ff0500728c */ /* 0x000fd2000bf05300 */
[----:B------:R-:W-:Y:S05]  /*7d40*/  BRA.U UP0, `(.L_x_129) ;  /* 0x00000001000c7547 */ /* 0x000fea000b800000 */
[----:B------:R-:W-:-:S13]  /*7d50*/  FSETP.NEU.AND P0, PT, R49, RZ, PT ;  /* 0x000000ff3100720b */ /* 0x000fda0003f0d000 */
[----:B------:R-:W-:Y:S05]  /*7d60*/  @!P0 EXIT ;  /* 0x000000000000894d */ /* 0x000fea0003800000 */
[----:B------:R-:W-:Y:S05]  /*7d70*/  BRA `(.L_x_128) ;  /* 0x00000000002c7947 */ /* 0x000fea0003800000 */
.L_x_129:
[----:B------:R-:W-:Y:S01]  /*7d80*/  ISETP.NE.AND P0, PT, R107, RZ, PT ;  /* 0x000000ff6b00720c */ /* 0x000fe20003f05270 */
[----:B------:R-:W-:-:S12]  /*7d90*/  BSSY.RECONVERGENT B0, `(.L_x_128) ;  /* 0x0000009000007945 */ /* 0x000fd80003800200 */
[----:B------:R-:W-:Y:S05]  /*7da0*/  @P0 BRA `(.L_x_130) ;  /* 0x0000000000140947 */ /* 0x000fea0003800000 */
[----:B------:R-:W1:Y:S02]  /*7db0*/  LDCU.64 UR4, c[0x0][0x888] ;  /* 0x00011100ff0477ac */ /* 0x000e640008000a00 */
[----:B-1----:R-:W-:-:S04]  /*7dc0*/  ISETP.NE.U32.AND P0, PT, RZ, UR4, PT ;  /* 0x00000004ff007c0c */ /* 0x002fc8000bf05070 */
[----:B------:R-:W-:-:S13]  /*7dd0*/  ISETP.NE.AND.EX P0, PT, RZ, UR5, PT, P0 ;  /* 0x00000005ff007c0c */ /* 0x000fda000bf05300 */
[----:B------:R-:W-:Y:S05]  /*7de0*/  @!P0 EXIT ;  /* 0x000000000000894d */ /* 0x000fea0003800000 */
[----:B------:R-:W-:Y:S05]  /*7df0*/  BRA `(.L_x_131) ;  /* 0x0000000000087947 */ /* 0x000fea0003800000 */
.L_x_130:
[----:B------:R-:W-:-:S13]  /*7e00*/  FSETP.NEU.AND P0, PT, R49, RZ, PT ;  /* 0x000000ff3100720b */ /* 0x000fda0003f0d000 */
[----:B------:R-:W-:Y:S05]  /*7e10*/  @!P0 EXIT ;  /* 0x000000000000894d */ /* 0x000fea0003800000 */
.L_x_131:
[----:B------:R-:W-:Y:S05]  /*7e20*/  BSYNC.RECONVERGENT B0 ;  /* 0x0000000000007941 */ /* 0x000fea0003800200 */
.L_x_128:
[----:B------:R-:W-:Y:S01]  /*7e30*/  ULEA UR4, UR49, UR48, 0x3 ;  /* 0x0000003031047291 */ /* 0x000fe2000f8e18ff */
[----:B------:R-:W-:-:S04]  /*7e40*/  DEPBAR.LE SB0, 0x0 ;  /* 0x000080000000791a */ /* 0x000fc80000000000 */
[----:B------:R-:W-:-:S04]  /*7e50*/  UIADD3 UR4, UPT, UPT, UR4, 0x48, URZ ;  /* 0x0000004804047890 */ /* 0x000fc8000fffe0ff */
[----:B------:R-:W-:-:S09]  /*7e60*/  UPRMT UR4, UR37, 0x654, UR4 ;  /* 0x0000065425047896 */ /* 0x000fd20008000004 */
[----:B------:R-:W-:Y:S01]  /*7e70*/  SYNCS.ARRIVE.TRANS64.RED.A1T0 RZ, [UR4], RZ ;  /* 0x000000ffffff79a7 */ /* 0x000fe20008100404 */
[----:B------:R-:W-:Y:S05]  /*7e80*/  EXIT ;  /* 0x000000000000794d */ /* 0x000fea0003800000 */
.L_x_24:
[----:B--2---:R2:W4:Y:S02]  /*7e90*/  SYNCS.PHASECHK.TRANS64.TRYWAIT P0, [R2+URZ+0xe0], R3 ;  /* 0x0000e003020075a7 */ /* 0x00452400080011ff */
[----:B----4-:R-:W-:Y:S05]  /*7ea0*/  @!P0 NANOSLEEP.SYNCS 0x989680 ;  /* 0x009896800000895d */ /* 0x010fea0003900000 */
[----:B------:R-:W4:Y:S02]  /*7eb0*/  @!P0 SYNCS.PHASECHK.TRANS64 P0, [R2+URZ+0xe0], R3 ;  /* 0x0000e003020085a7 */ /* 0x000f2400080010ff */
[----:B----4-:R-:W-:Y:S05]  /*7ec0*/  @!P0 BRA `(.L_x_24) ;  /* 0xfffffffc00f08947 */ /* 0x010fea000383ffff */
[----:B------:R-:W-:Y:S05]  /*7ed0*/  BRA `(.L_x_132) ;  /* 0xffffff98003c7947 */ /* 0x000fea000383ffff */
.L_x_27:
[----:B------:R-:W-:-:S07]  /*7ee0*/  MOV R2, UR33 ;  /* 0x0000002100027c02 */ /* 0x000fce0008000f00 */
.L_x_133:
[----:B-1----:R1:W2:Y:S02]  /*7ef0*/  SYNCS.PHASECHK.TRANS64.TRYWAIT P0, [R2+URZ+0x18], R4 ;  /* 0x00001804020075a7 */ /* 0x0022a400080011ff */
[----:B--2---:R-:W-:Y:S05]  /*7f00*/  @!P0 NANOSLEEP.SYNCS 0x989680 ;  /* 0x009896800000895d */ /* 0x004fea0003900000 */
[----:B------:R-:W2:Y:S02]  /*7f10*/  @!P0 SYNCS.PHASECHK.TRANS64 P0, [R2+URZ+0x18], R4 ;  /* 0x00001804020085a7 */ /* 0x000ea400080010ff */
[----:B--2---:R-:W-:Y:S05]  /*7f20*/  @!P0 BRA `(.L_x_133) ;  /* 0xfffffffc00f08947 */ /* 0x004fea000383ffff */
[----:B------:R-:W-:Y:S05]  /*7f30*/  BRA `(.L_x_26) ;  /* 0xffffff9800a47947 */ /* 0x000fea000383ffff */
.L_x_34:
[----:B-1----:R-:W-:-:S07]  /*7f40*/  MOV R2, UR33 ;  /* 0x0000002100027c02 */ /* 0x002fce0008000f00 */
.L_x_134:
[----:B-1----:R1:W2:Y:S02]  /*7f50*/  SYNCS.PHASECHK.TRANS64.TRYWAIT P0, [R2+URZ+0x18], R4 ;  /* 0x00001804020075a7 */ /* 0x0022a400080011ff */
[----:B--2---:R-:W-:Y:S05]  /*7f60*/  @!P0 NANOSLEEP.SYNCS 0x989680 ;  /* 0x009896800000895d */ /* 0x004fea0003900000 */
[----:B------:R-:W2:Y:S02]  /*7f70*/  @!P0 SYNCS.PHASECHK.TRANS64 P0, [R2+URZ+0x18], R4 ;  /* 0x00001804020085a7 */ /* 0x000ea400080010ff */
[----:B--2---:R-:W-:Y:S05]  /*7f80*/  @!P0 BRA `(.L_x_134) ;  /* 0xfffffffc00f08947 */ /* 0x004fea000383ffff */
[----:B------:R-:W-:Y:S05]  /*7f90*/  BRA `(.L_x_33) ;  /* 0xffffff9c00907947 */ /* 0x000fea000383ffff */
.L_x_39:
[----:B-1----:R1:W2:Y:S02]  /*7fa0*/  SYNCS.PHASECHK.TRANS64.TRYWAIT P0, [R2+URZ+0x70], R3 ;  /* 0x00007003020075a7 */ /* 0x0022a400080011ff */
[----:B--2---:R-:W-:Y:S05]  /*7fb0*/  @!P0 NANOSLEEP.SYNCS 0x989680 ;  /* 0x009896800000895d */ /* 0x004fea0003900000 */
[----:B------:R-:W2:Y:S02]  /*7fc0*/  @!P0 SYNCS.PHASECHK.TRANS64 P0, [R2+URZ+0x70], R3 ;  /* 0x00007003020085a7 */ /* 0x000ea400080010ff */
[----:B--2---:R-:W-:Y:S05]  /*7fd0*/  @!P0 BRA `(.L_x_39) ;  /* 0xfffffffc00f08947 */ /* 0x004fea000383ffff */
[----:B------:R-:W-:Y:S05]  /*7fe0*/  BRA `(.L_x_135) ;  /* 0xffffffa0005c7947 */ /* 0x000fea000383ffff */
.L_x_43:
[----:B---3--:R-:W-:-:S07]  /*7ff0*/  MOV R0, UR5 ;  /* 0x0000000500007c02 */ /* 0x008fce0008000f00 */
.L_x_136:
[----:B-1----:R1:W2:Y:S02]  /*8000*/  SYNCS.PHASECHK.TRANS64.TRYWAIT P0, [R0+URZ], R2 ;  /* 0x00000002000075a7 */ /* 0x0022a400080011ff */
[----:B--2---:R-:W-:Y:S05]  /*8010*/  @!P0 NANOSLEEP.SYNCS 0x989680 ;  /* 0x009896800000895d */ /* 0x004fea0003900000 */
[----:B------:R-:W2:Y:S02]  /*8020*/  @!P0 SYNCS.PHASECHK.TRANS64 P0, [R0+URZ], R2 ;  /* 0x00000002000085a7 */ /* 0x000ea400080010ff */
[----:B--2---:R-:W-:Y:S05]  /*8030*/  @!P0 BRA `(.L_x_136) ;  /* 0xfffffffc00f08947 */ /* 0x004fea000383ffff */
[----:B------:R-:W-:Y:S05]  /*8040*/  BRA `(.L_x_137) ;  /* 0xffffffa400cc7947 */ /* 0x000fea000383ffff */
.L_x_44:
[----:B---3--:R-:W-:-:S07]  /*8050*/  MOV R0, UR5 ;  /* 0x0000000500007c02 */ /* 0x008fce0008000f00 */
.L_x_138:
[----:B-1----:R1:W2:Y:S02]  /*8060*/  SYNCS.PHASECHK.TRANS64.TRYWAIT P0, [R0+URZ], R2 ;  /* 0x00000002000075a7 */ /* 0x0022a400080011ff */
[----:B--2---:R-:W-:Y:S05]  /*8070*/  @!P0 NANOSLEEP.SYNCS 0x989680 ;  /* 0x009896800000895d */ /* 0x004fea0003900000 */
[----:B------:R-:W2:Y:S02]  /*8080*/  @!P0 SYNCS.PHASECHK.TRANS64 P0, [R0+URZ], R2 ;  /* 0x00000002000085a7 */ /* 0x000ea400080010ff */
[----:B--2---:R-:W-:Y:S05]  /*8090*/  @!P0 BRA `(.L_x_138) ;  /* 0xfffffffc00f08947 */ /* 0x004fea000383ffff */
[----:B------:R-:W-:Y:S05]  /*80a0*/  BRA `(.L_x_139) ;  /* 0xffffffa400d87947 */ /* 0x000fea000383ffff */
.L_x_47:
[----:B-1----:R1:W2:Y:S02]  /*80b0*/  SYNCS.PHASECHK.TRANS64.TRYWAIT P0, [R0+URZ+0xd0], R4 ;  /* 0x0000d004000075a7 */ /* 0x0022a400080011ff */
[----:B--2---:R-:W-:Y:S05]  /*80c0*/  @!P0 NANOSLEEP.SYNCS 0x989680 ;  /* 0x009896800000895d */ /* 0x004fea0003900000 */
[----:B------:R-:W2:Y:S02]  /*80d0*/  @!P0 SYNCS.PHASECHK.TRANS64 P0, [R0+URZ+0xd0], R4 ;  /* 0x0000d004000085a7 */ /* 0x000ea400080010ff */
[----:B--2---:R-:W-:Y:S05]  /*80e0*/  @!P0 BRA `(.L_x_47) ;  /* 0xfffffffc00f08947 */ /* 0x004fea000383ffff */
[----:B------:R-:W-:Y:S05]  /*80f0*/  BRA `(.L_x_140) ;  /* 0xffffffa800387947 */ /* 0x000fea000383ffff */
.L_x_48:
[----:B------:R-:W-:-:S07]  /*8100*/  MOV R0, UR5 ;  /* 0x0000000500007c02 */ /* 0x000fce0008000f00 */
.L_x_141:
[----:B-1----:R1:W2:Y:S02]  /*8110*/  SYNCS.PHASECHK.TRANS64.TRYWAIT P0, [R0+URZ+0x80], R5 ;  /* 0x00008005000075a7 */ /* 0x0022a400080011ff */
[----:B--2---:R-:W-:Y:S05]  /*8120*/  @!P0 NANOSLEEP.SYNCS 0x989680 ;  /* 0x009896800000895d */ /* 0x004fea0003900000 */
[----:B------:R-:W2:Y:S02]  /*8130*/  @!P0 SYNCS.PHASECHK.TRANS64 P0, [R0+URZ+0x80], R5 ;  /* 0x00008005000085a7 */ /* 0x000ea400080010ff */
[----:B--2---:R-:W-:Y:S05]  /*8140*/  @!P0 BRA `(.L_x_141) ;  /* 0xfffffffc00f08947 */ /* 0x004fea000383ffff */
[----:B------:R-:W-:Y:S05]  /*8150*/  BRA `(.L_x_142) ;  /* 0xffffffa800487947 */ /* 0x000fea000383ffff */
.L_x_49:
[----:B-1----:R1:W2:Y:S02]  /*8160*/  SYNCS.PHASECHK.TRANS64.TRYWAIT P1, [R0+URZ+0x70], R4 ;  /* 0x00007004000075a7 */ /* 0x0022a400080211ff */
[----:B--2---:R-:W-:Y:S05]  /*8170*/  @!P1 NANOSLEEP.SYNCS 0x989680 ;  /* 0x009896800000995d */ /* 0x004fea0003900000 */
[----:B------:R-:W2:Y:S02]  /*8180*/  @!P1 SYNCS.PHASECHK.TRANS64 P1, [R0+URZ+0x70], R4 ;  /* 0x00007004000095a7 */ /* 0x000ea400080210ff */
[----:B--2---:R-:W-:Y:S05]  /*8190*/  @!P1 BRA `(.L_x_49) ;  /* 0xfffffffc00f09947 */ /* 0x004fea000383ffff */
[----:B------:R-:W-:Y:S05]  /*81a0*/  BRA `(.L_x_143) ;  /* 0xffffffa800787947 */ /* 0x000fea000383ffff */
.L_x_52:
[----:B------:R-:W-:-:S07]  /*81b0*/  MOV R0, UR5 ;  /* 0x0000000500007c02 */ /* 0x000fce0008000f00 */
.L_x_144:
[----:B-1----:R1:W2:Y:S02]  /*81c0*/  SYNCS.PHASECHK.TRANS64.TRYWAIT P0, [R0+URZ+0x80], R2 ;  /* 0x00008002000075a7 */ /* 0x0022a400080011ff */
[----:B--2---:R-:W-:Y:S05]  /*81d0*/  @!P0 NANOSLEEP.SYNCS 0x989680 ;  /* 0x009896800000895d */ /* 0x004fea0003900000 */
[----:B------:R-:W2:Y:S02]  /*81e0*/  @!P0 SYNCS.PHASECHK.TRANS64 P0, [R0+URZ+0x80], R2 ;  /* 0x00008002000085a7 */ /* 0x000ea400080010ff */
[----:B--2---:R-:W-:Y:S05]  /*81f0*/  @!P0 BRA `(.L_x_144) ;  /* 0xfffffffc00f08947 */ /* 0x004fea000383ffff */
[----:B------:R-:W-:Y:S05]  /*8200*/  BRA `(.L_x_51) ;  /* 0xffffffa800cc7947 */ /* 0x000fea000383ffff */
.L_x_61:
[----:B-1----:R-:W-:-:S04]  /*8210*/  MOV R4, UR6 ;  /* 0x0000000600047c02 */ /* 0x002fc80008000f00 */
[----:B------:R1:W2:Y:S03]  /*8220*/  SYNCS.PHASECHK.TRANS64.TRYWAIT P0, [R4+URZ+0x8], R5 ;  /* 0x00000805040075a7 */ /* 0x0002a600080011ff */
[----:B--2---:R-:W-:Y:S05]  /*8230*/  @!P0 NANOSLEEP.SYNCS 0x989680 ;  /* 0x009896800000895d */ /* 0x004fea0003900000 */
[----:B------:R-:W2:Y:S02]  /*8240*/  @!P0 SYNCS.PHASECHK.TRANS64 P0, [R4+URZ+0x8], R5 ;  /* 0x00000805040085a7 */ /* 0x000ea400080010ff */
[----:B--2---:R-:W-:Y:S05]  /*8250*/  @!P0 BRA `(.L_x_61) ;  /* 0xfffffffc00ec8947 */ /* 0x004fea000383ffff */
[----:B------:R-:W-:Y:S05]  /*8260*/  BRA `(.L_x_60) ;  /* 0xffffffac00807947 */ /* 0x000fea000383ffff */
.L_x_63:
[----:B------:R-:W-:Y:S01]  /*8270*/  BSSY B0, `(.L_x_145) ;  /* 0x0000006000007945 */ /* 0x000fe20003800000 */
[----:B------:R-:W-:-:S07]  /*8280*/  MOV R15, 0xffffffff ;  /* 0xffffffff000f7802 */ /* 0x000fce0000000f00 */
[----:B-1---5:R-:W-:Y:S05]  /*8290*/  WARPSYNC.COLLECTIVE R15, `(.L_x_146) ;  /* 0x000000000f0c7348 */ /* 0x022fea0003c00000 */
[----:B------:R-:W-:Y:S02]  /*82a0*/  ELECT P6, UR79, PT ;  /* 0x00000000004f782f */ /* 0x000fe400038c0000 */
[----:B------:R-:W-:Y:S01]  /*82b0*/  MOV R14, UR79 ;  /* 0x0000004f000e7c02 */ /* 0x000fe20008000f00 */
[----:B-1---5:R-:W-:Y:S10]  /*82c0*/  ENDCOLLECTIVE ;  /* 0x000000000000791b */ /* 0x022ff40003800000 */
.L_x_146:
[----:B------:R-:W-:Y:S05]  /*82d0*/  BSYNC B0 ;  /* 0x0000000000007941 */ /* 0x000fea0003800000 */
.L_x_145:
[----:B------:R-:W-:Y:S05]  /*82e0*/  BRA `(.L_x_147) ;  /* 0xffffffac00b07947 */ /* 0x000fea000383ffff */
.L_x_65:
[----:B-1----:R-:W-:-:S04]  /*82f0*/  MOV R2, UR6 ;  /* 0x0000000600027c02 */ /* 0x002fc80008000f00 */
[----:B------:R1:W2:Y:S03]  /*8300*/  SYNCS.PHASECHK.TRANS64.TRYWAIT P0, [R2+URZ+0x8], R3 ;  /* 0x00000803020075a7 */ /* 0x0002a600080011ff */
[----:B--2---:R-:W-:Y:S05]  /*8310*/  @!P0 NANOSLEEP.SYNCS 0x989680 ;  /* 0x009896800000895d */ /* 0x004fea0003900000 */
[----:B------:R-:W2:Y:S02]  /*8320*/  @!P0 SYNCS.PHASECHK.TRANS64 P0, [R2+URZ+0x8], R3 ;  /* 0x00000803020085a7 */ /* 0x000ea400080010ff */
[----:B--2---:R-:W-:Y:S05]  /*8330*/  @!P0 BRA `(.L_x_65) ;  /* 0xfffffffc00ec8947 */ /* 0x004fea000383ffff */
[----:B------:R-:W-:Y:S05]  /*8340*/  BRA `(.L_x_64) ;  /* 0xffffffac00b47947 */ /* 0x000fea000383ffff */
.L_x_66:
[----:B-1----:R1:W2:Y:S02]  /*8350*/  SYNCS.PHASECHK.TRANS64.TRYWAIT P0, [R0+URZ+0x70], R4 ;  /* 0x00007004000075a7 */ /* 0x0022a400080011ff */
[----:B--2---:R-:W-:Y:S05]  /*8360*/  @!P0 NANOSLEEP.SYNCS 0x989680 ;  /* 0x009896800000895d */ /* 0x004fea0003900000 */
[----:B------:R-:W2:Y:S02]  /*8370*/  @!P0 SYNCS.PHASECHK.TRANS64 P0, [R0+URZ+0x70], R4 ;  /* 0x00007004000085a7 */ /* 0x000ea400080010ff */
[----:B--2---:R-:W-:Y:S05]  /*8380*/  @!P0 BRA `(.L_x_66) ;  /* 0xfffffffc00f08947 */ /* 0x004fea000383ffff */
[----:B------:R-:W-:Y:S05]  /*8390*/  BRA `(.L_x_148) ;  /* 0xffffffb000c07947 */ /* 0x000fea000383ffff */
.L_x_68:
[----:B------:R-:W-:-:S07]  /*83a0*/  MOV R0, UR8 ;  /* 0x0000000800007c02 */ /* 0x000fce0008000f00 */
.L_x_149:
[----:B-1----:R1:W2:Y:S02]  /*83b0*/  SYNCS.PHASECHK.TRANS64.TRYWAIT P0, [R0+URZ+0xb0], R4 ;  /* 0x0000b004000075a7 */ /* 0x0022a400080011ff */
[----:B--2---:R-:W-:Y:S05]  /*83c0*/  @!P0 NANOSLEEP.SYNCS 0x989680 ;  /* 0x009896800000895d */ /* 0x004fea0003900000 */
[----:B------:R-:W2:Y:S02]  /*83d0*/  @!P0 SYNCS.PHASECHK.TRANS64 P0, [R0+URZ+0xb0], R4 ;  /* 0x0000b004000085a7 */ /* 0x000ea400080010ff */
[----:B--2---:R-:W-:Y:S05]  /*83e0*/  @!P0 BRA `(.L_x_149) ;  /* 0xfffffffc00f08947 */ /* 0x004fea000383ffff */
[----:B------:R-:W-:Y:S05]  /*83f0*/  BRA `(.L_x_150) ;  /* 0xffffffb4000c7947 */ /* 0x000fea000383ffff */
.L_x_71:
[----:B------:R-:W-:Y:S07]  /*8400*/  MOV R0, UR14 ;  /* 0x0000000e00007c02 */ /* 0x000fee0008000f00 */
.L_x_151:
[----:B-1----:R1:W2:Y:S02]  /*8410*/  SYNCS.PHASECHK.TRANS64.TRYWAIT P0, [R0+URZ], R4 ;  /* 0x00000004000075a7 */ /* 0x0022a400080011ff */
[----:B--2---:R-:W-:Y:S05]  /*8420*/  @!P0 NANOSLEEP.SYNCS 0x989680 ;  /* 0x009896800000895d */ /* 0x004fea0003900000 */
[----:B------:R-:W2:Y:S02]  /*8430*/  @!P0 SYNCS.PHASECHK.TRANS64 P0, [R0+URZ], R4 ;  /* 0x00000004000085a7 */ /* 0x000ea400080010ff */
[----:B--2---:R-:W-:Y:S05]  /*8440*/  @!P0 BRA `(.L_x_151) ;  /* 0xfffffffc00f08947 */ /* 0x004fea000383ffff */
[----:B------:R-:W-:Y:S05]  /*8450*/  BRA `(.L_x_70) ;  /* 0xffffffb400207947 */ /* 0x000fea000383ffff */
.L_x_75:
[----:B-1----:R-:W-:-:S07]  /*8460*/  MOV R0, UR8 ;  /* 0x0000000800007c02 */ /* 0x002fce0008000f00 */
.L_x_152:
[----:B-1----:R1:W2:Y:S02]  /*8470*/  SYNCS.PHASECHK.TRANS64.TRYWAIT P0, [R0+URZ], R2 ;  /* 0x00000002000075a7 */ /* 0x0022a400080011ff */
[----:B--2---:R-:W-:Y:S05]  /*8480*/  @!P0 NANOSLEEP.SYNCS 0x989680 ;  /* 0x009896800000895d */ /* 0x004fea0003900000 */
[----:B------:R-:W2:Y:S02]  /*8490*/  @!P0 SYNCS.PHASECHK.TRANS64 P0, [R0+URZ], R2 ;  /* 0x00000002000085a7 */ /* 0x000ea400080010ff */
[----:B--2---:R-:W-:Y:S05]  /*84a0*/  @!P0 BRA `(.L_x_152) ;  /* 0xfffffffc00f08947 */ /* 0x004fea000383ffff */
[----:B------:R-:W-:Y:S05]  /*84b0*/  BRA `(.L_x_153) ;  /* 0xffffffb800647947 */ /* 0x000fea000383ffff */
.L_x_76:
[----:B------:R-:W-:-:S07]  /*84c0*/  MOV R0, UR8 ;  /* 0x0000000800007c02 */ /* 0x000fce0008000f00 */
.L_x_154:
[----:B-1----:R1:W2:Y:S02]  /*84d0*/  SYNCS.PHASECHK.TRANS64.TRYWAIT P0, [R0+URZ], R3 ;  /* 0x00000003000075a7 */ /* 0x0022a400080011ff */
[----:B--2---:R-:W-:Y:S05]  /*84e0*/  @!P0 NANOSLEEP.SYNCS 0x989680 ;  /* 0x009896800000895d */ /* 0x004fea0003900000 */
[----:B------:R-:W2:Y:S02]  /*84f0*/  @!P0 SYNCS.PHASECHK.TRANS64 P0, [R0+URZ], R3 ;  /* 0x00000003000085a7 */ /* 0x000ea400080010ff */
[----:B--2---:R-:W-:Y:S05]  /*8500*/  @!P0 BRA `(.L_x_154) ;  /* 0xfffffffc00f08947 */ /* 0x004fea000383ffff */
[----:B------:R-:W-:Y:S05]  /*8510*/  BRA `(.L_x_155) ;  /* 0xffffffb800707947 */ /* 0x000fea000383ffff */
.L_x_77:
[----:B------:R-:W-:-:S07]  /*8520*/  MOV R0, UR8 ;  /* 0x0000000800007c02 */ /* 0x000fce0008000f00 */
.L_x_156:
[----:B-1----:R1:W2:Y:S02]  /*8530*/  SYNCS.PHASECHK.TRANS64.TRYWAIT P0, [R0+URZ], R3 ;  /* 0x00000003000075a7 */ /* 0x0022a400080011ff */
[----:B--2---:R-:W-:Y:S05]  /*8540*/  @!P0 NANOSLEEP.SYNCS 0x989680 ;  /* 0x009896800000895d */ /* 0x004fea0003900000 */
[----:B------:R-:W2:Y:S02]  /*8550*/  @!P0 SYNCS.PHASECHK.TRANS64 P0, [R0+URZ], R3 ;  /* 0x00000003000085a7 */ /* 0x000ea400080010ff */
[----:B--2---:R-:W-:Y:S05]  /*8560*/  @!P0 BRA `(.L_x_156) ;  /* 0xfffffffc00f08947 */ /* 0x004fea000383ffff */
[----:B------:R-:W-:Y:S05]  /*8570*/  BRA `(.L_x_157) ;  /* 0xffffffb8007c7947 */ /* 0x000fea000383ffff */
.L_x_80:
[----:B------:R-:W-:-:S07]  /*8580*/  MOV R0, UR7 ;  /* 0x0000000700007c02 */ /* 0x000fce0008000f00 */
.L_x_158:
[----:B-1----:R1:W2:Y:S02]  /*8590*/  SYNCS.PHASECHK.TRANS64.TRYWAIT P1, [R0+URZ+0xf0], R2 ;  /* 0x0000f002000075a7 */ /* 0x0022a400080211ff */
[----:B--2---:R-:W-:Y:S05]  /*85a0*/  @!P1 NANOSLEEP.SYNCS 0x989680 ;  /* 0x009896800000995d */ /* 0x004fea0003900000 */
[----:B------:R-:W2:Y:S02]  /*85b0*/  @!P1 SYNCS.PHASECHK.TRANS64 P1, [R0+URZ+0xf0], R2 ;  /* 0x0000f002000095a7 */ /* 0x000ea400080210ff */
[----:B--2---:R-:W-:Y:S05]  /*85c0*/  @!P1 BRA `(.L_x_158) ;  /* 0xfffffffc00f09947 */ /* 0x004fea000383ffff */
[----:B------:R-:W-:Y:S05]  /*85d0*/  BRA `(.L_x_159) ;  /* 0xffffffb800c87947 */ /* 0x000fea000383ffff */
.L_x_85:
[----:B--2---:R2:W4:Y:S02]  /*85e0*/  SYNCS.PHASECHK.TRANS64.TRYWAIT P0, [R0+URZ+0x70], R2 ;  /* 0x00007002000075a7 */ /* 0x00452400080011ff */
[----:B----4-:R-:W-:Y:S05]  /*85f0*/  @!P0 NANOSLEEP.SYNCS 0x989680 ;  /* 0x009896800000895d */ /* 0x010fea0003900000 */
[----:B------:R-:W4:Y:S02]  /*8600*/  @!P0 SYNCS.PHASECHK.TRANS64 P0, [R0+URZ+0x70], R2 ;  /* 0x00007002000085a7 */ /* 0x000f2400080010ff */
[----:B----4-:R-:W-:Y:S05]  /*8610*/  @!P0 BRA `(.L_x_85) ;  /* 0xfffffffc00f08947 */ /* 0x010fea000383ffff */
[----:B------:R-:W-:Y:S05]  /*8620*/  BRA `(.L_x_160) ;  /* 0xffffffbc00cc7947 */ /* 0x000fea000383ffff */
.L_x_88:
[----:B------:R-:W-:Y:S07]  /*8630*/  MOV R0, UR6 ;  /* 0x0000000600007c02 */ /* 0x000fee0008000f00 */
.L_x_161:
[----:B--2---:R2:W4:Y:S02]  /*8640*/  SYNCS.PHASECHK.TRANS64.TRYWAIT P0, [R0+URZ+0x68], R2 ;  /* 0x00006802000075a7 */ /* 0x00452400080011ff */
[----:B----4-:R-:W-:Y:S05]  /*8650*/  @!P0 NANOSLEEP.SYNCS 0x989680 ;  /* 0x009896800000895d */ /* 0x010fea0003900000 */
[----:B------:R-:W4:Y:S02]  /*8660*/  @!P0 SYNCS.PHASECHK.TRANS64 P0, [R0+URZ+0x68], R2 ;  /* 0x00006802000085a7 */ /* 0x000f2400080010ff */
[----:B----4-:R-:W-:Y:S05]  /*8670*/  @!P0 BRA `(.L_x_161) ;  /* 0xfffffffc00f08947 */ /* 0x010fea000383ffff */
[----:B------:R-:W-:Y:S05]  /*8680*/  BRA `(.L_x_87) ;  /* 0xffffffc000ac7947 */ /* 0x000fea000383ffff */
.L_x_91:
[----:B------:R-:W-:Y:S07]  /*8690*/  MOV R0, UR15 ;  /* 0x0000000f00007c02 */ /* 0x000fee0008000f00 */
.L_x_162:
[----:B-1----:R1:W2:Y:S02]  /*86a0*/  SYNCS.PHASECHK.TRANS64.TRYWAIT P0, [R0+URZ+0x48], R9 ;  /* 0x00004809000075a7 */ /* 0x0022a400080011ff */
[----:B--2---:R-:W-:Y:S05]  /*86b0*/  @!P0 NANOSLEEP.SYNCS 0x989680 ;  /* 0x009896800000895d */ /* 0x004fea0003900000 */
[----:B------:R-:W2:Y:S02]  /*86c0*/  @!P0 SYNCS.PHASECHK.TRANS64 P0, [R0+URZ+0x48], R9 ;  /* 0x00004809000085a7 */ /* 0x000ea400080010ff */
[----:B--2---:R-:W-:Y:S05]  /*86d0*/  @!P0 BRA `(.L_x_162) ;  /* 0xfffffffc00f08947 */ /* 0x004fea000383ffff */
[----:B------:R-:W-:Y:S05]  /*86e0*/  BRA `(.L_x_163) ;  /* 0xffffffc400247947 */ /* 0x000fea000383ffff */
.L_x_92:
[----:B------:R-:W-:Y:S07]  /*86f0*/  MOV R0, UR13 ;  /* 0x0000000d00007c02 */ /* 0x000fee0008000f00 */
.L_x_164:
[----:B-1----:R1:W2:Y:S02]  /*8700*/  SYNCS.PHASECHK.TRANS64.TRYWAIT P0, [R0+URZ+0x48], R14 ;  /* 0x0000480e000075a7 */ /* 0x0022a400080011ff */
[----:B--2---:R-:W-:Y:S05]  /*8710*/  @!P0 NANOSLEEP.SYNCS 0x989680 ;  /* 0x009896800000895d */ /* 0x004fea0003900000 */
[----:B------:R-:W2:Y:S02]  /*8720*/  @!P0 SYNCS.PHASECHK.TRANS64 P0, [R0+URZ+0x48], R14 ;  /* 0x0000480e000085a7 */ /* 0x000ea400080010ff */
[----:B--2---:R-:W-:Y:S05]  /*8730*/  @!P0 BRA `(.L_x_164) ;  /* 0xfffffffc00f08947 */ /* 0x004fea000383ffff */
[----:B------:R-:W-:Y:S05]  /*8740*/  BRA `(.L_x_165) ;  /* 0xffffffc400c47947 */ /* 0x000fea000383ffff */
.L_x_94:
[----:B------:R-:W-:-:S07]  /*8750*/  MOV R0, UR4 ;  /* 0x0000000400007c02 */ /* 0x000fce0008000f00 */
.L_x_166:
[----:B-1----:R1:W4:Y:S02]  /*8760*/  SYNCS.PHASECHK.TRANS64.TRYWAIT P0, [R0+URZ], R2 ;  /* 0x00000002000075a7 */ /* 0x00232400080011ff */
[----:B----4-:R-:W-:Y:S05]  /*8770*/  @!P0 NANOSLEEP.SYNCS 0x989680 ;  /* 0x009896800000895d */ /* 0x010fea0003900000 */
[----:B------:R-:W4:Y:S02]  /*8780*/  @!P0 SYNCS.PHASECHK.TRANS64 P0, [R0+URZ], R2 ;  /* 0x00000002000085a7 */ /* 0x000f2400080010ff */
[----:B----4-:R-:W-:Y:S05]  /*8790*/  @!P0 BRA `(.L_x_166) ;  /* 0xfffffffc00f08947 */ /* 0x010fea000383ffff */
[----:B------:R-:W-:Y:S05]  /*87a0*/  BRA `(.L_x_167) ;  /* 0xffffffc800507947 */ /* 0x000fea000383ffff */
.L_x_95:
[----:B------:R-:W-:-:S07]  /*87b0*/  MOV R0, UR4 ;  /* 0x0000000400007c02 */ /* 0x000fce0008000f00 */
.L_x_168:
[----:B-1----:R1:W4:Y:S02]  /*87c0*/  SYNCS.PHASECHK.TRANS64.TRYWAIT P0, [R0+URZ], R2 ;  /* 0x00000002000075a7 */ /* 0x00232400080011ff */
[----:B----4-:R-:W-:Y:S05]  /*87d0*/  @!P0 NANOSLEEP.SYNCS 0x989680 ;  /* 0x009896800000895d */ /* 0x010fea0003900000 */
[----:B------:R-:W4:Y:S02]  /*87e0*/  @!P0 SYNCS.PHASECHK.TRANS64 P0, [R0+URZ], R2 ;  /* 0x00000002000085a7 */ /* 0x000f2400080010ff */
[----:B----4-:R-:W-:Y:S05]  /*87f0*/  @!P0 BRA `(.L_x_168) ;  /* 0xfffffffc00f08947 */ /* 0x010fea000383ffff */
[----:B------:R-:W-:Y:S05]  /*8800*/  BRA `(.L_x_169) ;  /* 0xffffffc8005c7947 */ /* 0x000fea000383ffff */
.L_x_97:
[----:B--2---:R2:W4:Y:S02]  /*8810*/  SYNCS.PHASECHK.TRANS64.TRYWAIT P0, [R0+URZ+0x70], R2 ;  /* 0x00007002000075a7 */ /* 0x00452400080011ff */
[----:B----4-:R-:W-:Y:S05]  /*8820*/  @!P0 NANOSLEEP.SYNCS 0x989680 ;  /* 0x009896800000895d */ /* 0x010fea0003900000 */
[----:B------:R-:W4:Y:S02]  /*8830*/  @!P0 SYNCS.PHASECHK.TRANS64 P0, [R0+URZ+0x70], R2 ;  /* 0x00007002000085a7 */ /* 0x000f2400080010ff */
[----:B----4-:R-:W-:Y:S05]  /*8840*/  @!P0 BRA `(.L_x_97) ;  /* 0xfffffffc00f08947 */ /* 0x010fea000383ffff */
[----:B------:R-:W-:Y:S05]  /*8850*/  BRA `(.L_x_170) ;  /* 0xffffffcc00407947 */ /* 0x000fea000383ffff */
.L_x_107:
[----:B-1----:R1:W3:Y:S02]  /*8860*/  SYNCS.PHASECHK.TRANS64.TRYWAIT P1, [R0+URZ+0x30], R3 ;  /* 0x00003003000075a7 */ /* 0x0022e400080211ff */
[----:B---3--:R-:W-:Y:S05]  /*8870*/  @!P1 NANOSLEEP.SYNCS 0x989680 ;  /* 0x009896800000995d */ /* 0x008fea0003900000 */
[----:B------:R-:W3:Y:S02]  /*8880*/  @!P1 SYNCS.PHASECHK.TRANS64 P1, [R0+URZ+0x30], R3 ;  /* 0x00003003000095a7 */ /* 0x000ee400080210ff */
[----:B---3--:R-:W-:Y:S05]  /*8890*/  @!P1 BRA `(.L_x_107) ;  /* 0xfffffffc00f09947 */ /* 0x008fea000383ffff */
[----:B------:R-:W-:Y:S05]  /*88a0*/  BRA `(.L_x_106) ;  /* 0xffffffd800707947 */ /* 0x000fea000383ffff */
.L_x_109:
[----:B-1----:R1:W4:Y:S02]  /*88b0*/  SYNCS.PHASECHK.TRANS64.TRYWAIT P0, [R106+URZ+0x90], R2 ;  /* 0x000090026a0075a7 */ /* 0x00232400080011ff */
[----:B----4-:R-:W-:Y:S05]  /*88c0*/  @!P0 NANOSLEEP.SYNCS 0x989680 ;  /* 0x009896800000895d */ /* 0x010fea0003900000 */
[----:B------:R-:W4:Y:S02]  /*88d0*/  @!P0 SYNCS.PHASECHK.TRANS64 P0, [R106+URZ+0x90], R2 ;  /* 0x000090026a0085a7 */ /* 0x000f2400080010ff */
[----:B----4-:R-:W-:Y:S05]  /*88e0*/  @!P0 BRA `(.L_x_109) ;  /* 0xfffffffc00f08947 */ /* 0x010fea000383ffff */
[----:B------:R-:W-:Y:S05]  /*88f0*/  BRA `(.L_x_108) ;  /* 0xffffffd800a87947 */ /* 0x000fea000383ffff */
.L_x_120:
[----:B--2---:R2:W4:Y:S02]  /*8900*/  SYNCS.PHASECHK.TRANS64.TRYWAIT P0, [R2+URZ+0x30], R71 ;  /* 0x00003047020075a7 */ /* 0x00452400080011ff */
[----:B----4-:R-:W-:Y:S05]  /*8910*/  @!P0 NANOSLEEP.SYNCS 0x989680 ;  /* 0x009896800000895d */ /* 0x010fea0003900000 */
[----:B------:R-:W4:Y:S02]  /*8920*/  @!P0 SYNCS.PHASECHK.TRANS64 P0, [R2+URZ+0x30], R71 ;  /* 0x00003047020085a7 */ /* 0x000f2400080010ff */
[----:B----4-:R-:W-:Y:S05]  /*8930*/  @!P0 BRA `(.L_x_120) ;  /* 0xfffffffc00f08947 */ /* 0x010fea000383ffff */
[----:B------:R-:W-:Y:S05]  /*8940*/  BRA `(.L_x_119) ;  /* 0xffffffe400907947 */ /* 0x000fea000383ffff */
        .weak           $__internal_0_$__cuda_sm10x_tcgen05_guardrail_trap_col_being_dealloced_not_returned_by_alloc
        .type           $__internal_0_$__cuda_sm10x_tcgen05_guardrail_trap_col_being_dealloced_not_returned_by_alloc,@function
        .size           $__internal_0_$__cuda_sm10x_tcgen05_guardrail_trap_col_being_dealloced_not_returned_by_alloc,($__internal_1_$__cuda_sm10x_tcgen05_guardrail_trap_phase_invalid_during_alloc - $__internal_0_$__cuda_sm10x_tcgen05_guardrail_trap_col_being_dealloced_not_returned_by_alloc)
$__internal_0_$__cuda_sm10x_tcgen05_guardrail_trap_col_being_dealloced_not_returned_by_alloc:
[----:B------:R-:W-:Y:S05]  /*8950*/  BPT.TRAP 0x1 ;  /* 0x000000040000795c */ /* 0x000fea0000300000 */
[----:B------:R-:W-:-:S04]  /*8960*/  HFMA2 R3, -RZ, RZ, 0, 0 ;  /* 0x00000000ff037431 */ /* 0x000fc800000001ff */
[----:B------:R-:W-:Y:S05]  /*8970*/  RET.REL.NODEC R2 `(_ZN7cutlass13device_kernelINS_4gemm6kernel13GemmUniversalIN4cute5tupleIJiiiiEEENS1_10collective13CollectiveMmaINS1_35MainloopSm100TmaUmmaWarpSpecializedILi3ELi2ELi4ENS5_IJNS4_1CILi2EEENSA_ILi1EEESC_EEEEENS5_IJNSA_ILi256EEENSA_ILi64EEENSA_ILi128EEEEEENS_10bfloat16_tENS5_IJlSC_lEEESJ_SK_NS4_8TiledMMAINS4_8MMA_AtomIJNS4_26SM100_MMA_F16BF16_2x1SM_SSISJ_SJ_fLi256ELi64ELNS4_4UMMA5MajorE0ELSP_0ELNSO_7ScaleInE0ELSQ_0EEEEEENS4_6LayoutINS5_IJSC_SC_SC_EEENS5_IJNSA_ILi0EEESV_SV_EEEEENS5_IJNS4_10UnderscoreESY_SY_EEEEENS4_18SM100_TMA_2SM_LOADENS4_14ComposedLayoutINS4_7SwizzleILi3ELi4ELi3EEENS4_18smem_ptr_flag_bitsILi16EEENST_INS5_IJNSA_ILi8EEESG_EEENS5_IJSG_SC_EEEEEEEvNS4_8identityES11_S1B_vS1C_EENS_8epilogue10collective18CollectiveEpilogueINS1E_23Sm100TmaWarpSpecializedILi3ELi2ELi32ELb1ELb0EEEJNS5_IJSH_SG_SH_EEENS5_IJNST_ISH_SC_EENST_INSA_ILi32EEESC_EEEEESJ_SK_SJ_SK_NS1E_6fusion15FusionCallbacksIS1I_NS1O_17LinearCombinationISJ_fSJ_fLNS_15FloatRoundStyleE2EEES1J_S1N_JEEENS4_5SM1004TMEM4LOAD26SM100_TMEM_LOAD_32dp32b32xENS4_13SM90_TMA_LOADENS12_INS13_ILi2ELi4ELi3EEES16_NST_INS5_IJS17_S1L_EEENS5_IJS1L_SC_EEEEEEENS4_39AutoVectorizingCopyWithAssumedAlignmentILi128EEENS4_14SM90_TMA_STOREES23_S25_S25_EEEvvEEEEvNT_6ParamsE) ;  /* 0xffffff7402a07950 */ /* 0x000fea0003c3ffff */
        .weak           $__internal_1_$__cuda_sm10x_tcgen05_guardrail_trap_phase_invalid_during_alloc
        .type           $__internal_1_$__cuda_sm10x_tcgen05_guardrail_trap_phase_invalid_during_alloc,@function
        .size           $__internal_1_$__cuda_sm10x_tcgen05_guardrail_trap_phase_invalid_during_alloc,($__internal_2_$__cuda_sm10x_tcgen05_guardrail_trap_unallocated_columns_being_dealloced - $__internal_1_$__cuda_sm10x_tcgen05_guardrail_trap_phase_invalid_during_alloc)
$__internal_1_$__cuda_sm10x_tcgen05_guardrail_trap_phase_invalid_during_alloc:
[----:B------:R-:W-:Y:S05]  /*8980*/  BPT.TRAP 0x1 ;  /* 0x000000040000795c */ /* 0x000fea0000300000 */
[----:B------:R-:W-:-:S04]  /*8990*/  MOV R3, 0x0 ;  /* 0x0000000000037802 */ /* 0x000fc80000000f00 */
[----:B------:R-:W-:Y:S05]  /*89a0*/  RET.REL.NODEC R2 `(_ZN7cutlass13device_kernelINS_4gemm6kernel13GemmUniversalIN4cute5tupleIJiiiiEEENS1_10collective13CollectiveMmaINS1_35MainloopSm100TmaUmmaWarpSpecializedILi3ELi2ELi4ENS5_IJNS4_1CILi2EEENSA_ILi1EEESC_EEEEENS5_IJNSA_ILi256EEENSA_ILi64EEENSA_ILi128EEEEEENS_10bfloat16_tENS5_IJlSC_lEEESJ_SK_NS4_8TiledMMAINS4_8MMA_AtomIJNS4_26SM100_MMA_F16BF16_2x1SM_SSISJ_SJ_fLi256ELi64ELNS4_4UMMA5MajorE0ELSP_0ELNSO_7ScaleInE0ELSQ_0EEEEEENS4_6LayoutINS5_IJSC_SC_SC_EEENS5_IJNSA_ILi0EEESV_SV_EEEEENS5_IJNS4_10UnderscoreESY_SY_EEEEENS4_18SM100_TMA_2SM_LOADENS4_14ComposedLayoutINS4_7SwizzleILi3ELi4ELi3EEENS4_18smem_ptr_flag_bitsILi16EEENST_INS5_IJNSA_ILi8EEESG_EEENS5_IJSG_SC_EEEEEEEvNS4_8identityES11_S1B_vS1C_EENS_8epilogue10collective18CollectiveEpilogueINS1E_23Sm100TmaWarpSpecializedILi3ELi2ELi32ELb1ELb0EEEJNS5_IJSH_SG_SH_EEENS5_IJNST_ISH_SC_EENST_INSA_ILi32EEESC_EEEEESJ_SK_SJ_SK_NS1E_6fusion15FusionCallbacksIS1I_NS1O_17LinearCombinationISJ_fSJ_fLNS_15FloatRoundStyleE2EEES1J_S1N_JEEENS4_5SM1004TMEM4LOAD26SM100_TMEM_LOAD_32dp32b32xENS4_13SM90_TMA_LOADENS12_INS13_ILi2ELi4ELi3EEES16_NST_INS5_IJS17_S1L_EEENS5_IJS1L_SC_EEEEEEENS4_39AutoVectorizingCopyWithAssumedAlignmentILi128EEENS4_14SM90_TMA_STOREES23_S25_S25_EEEvvEEEEvNT_6ParamsE) ;  /* 0xffffff7402947950 */ /* 0x000fea0003c3ffff */
        .weak           $__internal_2_$__cuda_sm10x_tcgen05_guardrail_trap_unallocated_columns_being_dealloced
        .type           $__internal_2_$__cuda_sm10x_tcgen05_guardrail_trap_unallocated_columns_being_dealloced,@function
        .size           $__internal_2_$__cuda_sm10x_tcgen05_guardrail_trap_unallocated_columns_being_dealloced,(.L_x_172 - $__internal_2_$__cuda_sm10x_tcgen05_guardrail_trap_unallocated_columns_being_dealloced)
$__internal_2_$__cuda_sm10x_tcgen05_guardrail_trap_unallocated_columns_being_dealloced:
[----:B------:R-:W-:Y:S05]  /*89b0*/  BPT.TRAP 0x1 ;  /* 0x000000040000795c */ /* 0x000fea0000300000 */
[----:B------:R-:W-:-:S04]  /*89c0*/  HFMA2 R3, -RZ, RZ, 0, 0 ;  /* 0x00000000ff037431 */ /* 0x000fc800000001ff */
[----:B------:R-:W-:Y:S05]  /*89d0*/  RET.REL.NODEC R2 `(_ZN7cutlass13device_kernelINS_4gemm6kernel13GemmUniversalIN4cute5tupleIJiiiiEEENS1_10collective13CollectiveMmaINS1_35MainloopSm100TmaUmmaWarpSpecializedILi3ELi2ELi4ENS5_IJNS4_1CILi2EEENSA_ILi1EEESC_EEEEENS5_IJNSA_ILi256EEENSA_ILi64EEENSA_ILi128EEEEEENS_10bfloat16_tENS5_IJlSC_lEEESJ_SK_NS4_8TiledMMAINS4_8MMA_AtomIJNS4_26SM100_MMA_F16BF16_2x1SM_SSISJ_SJ_fLi256ELi64ELNS4_4UMMA5MajorE0ELSP_0ELNSO_7ScaleInE0ELSQ_0EEEEEENS4_6LayoutINS5_IJSC_SC_SC_EEENS5_IJNSA_ILi0EEESV_SV_EEEEENS5_IJNS4_10UnderscoreESY_SY_EEEEENS4_18SM100_TMA_2SM_LOADENS4_14ComposedLayoutINS4_7SwizzleILi3ELi4ELi3EEENS4_18smem_ptr_flag_bitsILi16EEENST_INS5_IJNSA_ILi8EEESG_EEENS5_IJSG_SC_EEEEEEEvNS4_8identityES11_S1B_vS1C_EENS_8epilogue10collective18CollectiveEpilogueINS1E_23Sm100TmaWarpSpecializedILi3ELi2ELi32ELb1ELb0EEEJNS5_IJSH_SG_SH_EEENS5_IJNST_ISH_SC_EENST_INSA_ILi32EEESC_EEEEESJ_SK_SJ_SK_NS1E_6fusion15FusionCallbacksIS1I_NS1O_17LinearCombinationISJ_fSJ_fLNS_15FloatRoundStyleE2EEES1J_S1N_JEEENS4_5SM1004TMEM4LOAD26SM100_TMEM_LOAD_32dp32b32xENS4_13SM90_TMA_LOADENS12_INS13_ILi2ELi4ELi3EEES16_NST_INS5_IJS17_S1L_EEENS5_IJS1L_SC_EEEEEEENS4_39AutoVectorizingCopyWithAssumedAlignmentILi128EEENS4_14SM90_TMA_STOREES23_S25_S25_EEEvvEEEEvNT_6ParamsE) ;  /* 0xffffff7402887950 */ /* 0x000fea0003c3ffff */
.L_x_171:
[----:B------:R-:W-:-:S00]  /*89e0*/  BRA `(.L_x_171) ;  /* 0xfffffffc00fc7947 */ /* 0x000fc0000383ffff */
[----:B------:R-:W-:-:S00]  /*89f0*/  NOP ;  /* 0x0000000000007918 */ /* 0x000fc00000000000 */
        /* <DEDUP_REMOVED lines=8> */
.L_x_172:


//--------------------- .nv.global.init           --------------------------
	.section	.nv.global.init,"aw",@progbits
.nv.global.init:
	.type		$str$27,@object
	.size		$str$27,($str$28 - $str$27)
$str$27:
        /*0000*/ 	.byte	0x28, 0x61, 0x64, 0x64, 0x72, 0x65, 0x73, 0x73, 0x20, 0x26, 0x20, 0x6d, 0x61, 0x73, 0x6b, 0x29
        /*0010*/ 	.byte	0x20, 0x3d, 0x3d, 0x20, 0x30, 0x00
	.type		$str$28,@object
	.size		$str$28,($str$26 - $str$28)
$str$28:
        /*0016*/ 	.byte	0x2f, 0x74, 0x6d, 0x70, 0x2f, 0x63, 0x75, 0x74, 0x6c, 0x61, 0x73, 0x73, 0x5f, 0x73, 0x77, 0x65
        /*0026*/ 	.byte	0x65, 0x70, 0x5f, 0x73, 0x72, 0x63, 0x2f, 0x69, 0x6e, 0x63, 0x6c, 0x75, 0x64, 0x65, 0x2f, 0x63
        /*0036*/ 	.byte	0x75, 0x74, 0x65, 0x2f, 0x70, 0x6f, 0x69, 0x6e, 0x74, 0x65, 0x72, 0x5f, 0x66, 0x6c, 0x61, 0x67
        /*0046*/ 	.byte	0x67, 0x65, 0x64, 0x2e, 0x68, 0x70, 0x70, 0x00
	.type		$str$26,@object
	.size		$str$26,($str$25 - $str$26)
$str$26:
        /*004e*/ 	.byte	0x2f, 0x74, 0x6d, 0x70, 0x2f, 0x63, 0x75, 0x74, 0x6c, 0x61, 0x73, 0x73, 0x5f, 0x73, 0x77, 0x65
        /*005e*/ 	.byte	0x65, 0x70, 0x5f, 0x73, 0x72, 0x63, 0x2f, 0x69, 0x6e, 0x63, 0x6c, 0x75, 0x64, 0x65, 0x2f, 0x63
        /*006e*/ 	.byte	0x75, 0x74, 0x65, 0x2f, 0x61, 0x74, 0x6f, 0x6d, 0x2f, 0x63, 0x6f, 0x70, 0x79, 0x5f, 0x74, 0x72
        /*007e*/ 	.byte	0x61, 0x69, 0x74, 0x73, 0x5f, 0x73, 0x6d, 0x31, 0x30, 0x30, 0x2e, 0x68, 0x70, 0x70, 0x00
	.type		$str$25,@object
	.size		$str$25,(__unnamed_1 - $str$25)
$str$25:
        /*008d*/ 	.byte	0x28, 0x28, 0x75, 0x69, 0x6e, 0x74, 0x33, 0x32, 0x5f, 0x74, 0x28, 0x74, 0x68, 0x72, 0x65, 0x61
        /*009d*/ 	.byte	0x64, 0x49, 0x64, 0x78, 0x2e, 0x78, 0x29, 0x20, 0x2f, 0x20, 0x33, 0x32, 0x29, 0x20, 0x25, 0x20
        /*00ad*/ 	.byte	0x34, 0x29, 0x20, 0x3d, 0x3d, 0x20, 0x28, 0x28, 0x28, 0x74, 0x6d, 0x65, 0x6d, 0x5f, 0x61, 0x64
        /*00bd*/ 	.byte	0x64, 0x72, 0x20, 0x3e, 0x3e, 0x20, 0x31, 0x36, 0x29, 0x20, 0x2f, 0x20, 0x33, 0x32, 0x29, 0x20
        /*00cd*/ 	.byte	0x25, 0x20, 0x34, 0x29, 0x00
	.type		__unnamed_1,@object
	.size		__unnamed_1,(__unnamed_2 - __unnamed_1)
__unnamed_1:
        /*00d2*/ 	.byte	0x61, 0x75, 0x74, 0x6f, 0x20, 0x63, 0x75, 0x74, 0x65, 0x3a, 0x3a, 0x61, 0x73, 0x5f, 0x70, 0x6f
        /* <DEDUP_REMOVED lines=24> */
        /*0262*/ 	.byte	0x34, 0x30, 0x39, 0x36, 0x3e, 0x3e, 0x3e, 0x3e, 0x5d, 0x00
	.type		__unnamed_2,@object
	.size		__unnamed_2,(.L_2 - __unnamed_2)
__unnamed_2:
        /* <DEDUP_REMOVED lines=42> */
        /*050c*/ 	.byte	0x3e, 0x3e, 0x5d, 0x00
.L_2:


//--------------------- .nv.shared._ZN7cutlass13device_kernelINS_4gemm6kernel13GemmUniversalIN4cute5tupleIJiiiiEEENS1_10collective13CollectiveMmaINS1_35MainloopSm100TmaUmmaWarpSpecializedILi3ELi2ELi4ENS5_IJNS4_1CILi2EEENSA_ILi1EEESC_EEEEENS5_IJNSA_ILi256EEENSA_ILi64EEENSA_ILi128EEEEEENS_10bfloat16_tENS5_IJlSC_lEEESJ_SK_NS4_8TiledMMAINS4_8MMA_AtomIJNS4_26SM100_MMA_F16BF16_2x1SM_SSISJ_SJ_fLi256ELi64ELNS4_4UMMA5MajorE0ELSP_0ELNSO_7ScaleInE0ELSQ_0EEEEEENS4_6LayoutINS5_IJSC_SC_SC_EEENS5_IJNSA_ILi0EEESV_SV_EEEEENS5_IJNS4_10UnderscoreESY_SY_EEEEENS4_18SM100_TMA_2SM_LOADENS4_14ComposedLayoutINS4_7SwizzleILi3ELi4ELi3EEENS4_18smem_ptr_flag_bitsILi16EEENST_INS5_IJNSA_ILi8EEESG_EEENS5_IJSG_SC_EEEEEEEvNS4_8identityES11_S1B_vS1C_EENS_8epilogue10collective18CollectiveEpilogueINS1E_23Sm100TmaWarpSpecializedILi3ELi2ELi32ELb1ELb0EEEJNS5_IJSH_SG_SH_EEENS5_IJNST_ISH_SC_EENST_INSA_ILi32EEESC_EEEEESJ_SK_SJ_SK_NS1E_6fusion15FusionCallbacksIS1I_NS1O_17LinearCombinationISJ_fSJ_fLNS_15FloatRoundStyleE2EEES1J_S1N_JEEENS4_5SM1004TMEM4LOAD26SM100_TMEM_LOAD_32dp32b32xENS4_13SM90_TMA_LOADENS12_INS13_ILi2ELi4ELi3EEES16_NST_INS5_IJS17_S1L_EEENS5_IJS1L_SC_EEEEEEENS4_39AutoVectorizingCopyWithAssumedAlignmentILi128EEENS4_14SM90_TMA_STOREES23_S25_S25_EEEvvEEEEvNT_6ParamsE --------------------------
	.section	.nv.shared._ZN7cutlass13device_kernelINS_4gemm6kernel13GemmUniversalIN4cute5tupleIJiiiiEEENS1_10collective13CollectiveMmaINS1_35MainloopSm100TmaUmmaWarpSpecializedILi3ELi2ELi4ENS5_IJNS4_1CILi2EEENSA_ILi1EEESC_EEEEENS5_IJNSA_ILi256EEENSA_ILi64EEENSA_ILi128EEEEEENS_10bfloat16_tENS5_IJlSC_lEEESJ_SK_NS4_8TiledMMAINS4_8MMA_AtomIJNS4_26SM100_MMA_F16BF16_2x1SM_SSISJ_SJ_fLi256ELi64ELNS4_4UMMA5MajorE0ELSP_0ELNSO_7ScaleInE0ELSQ_0EEEEEENS4_6LayoutINS5_IJSC_SC_SC_EEENS5_IJNSA_ILi0EEESV_SV_EEEEENS5_IJNS4_10UnderscoreESY_SY_EEEEENS4_18SM100_TMA_2SM_LOADENS4_14ComposedLayoutINS4_7SwizzleILi3ELi4ELi3EEENS4_18smem_ptr_flag_bitsILi16EEENST_INS5_IJNSA_ILi8EEESG_EEENS5_IJSG_SC_EEEEEEEvNS4_8identityES11_S1B_vS1C_EENS_8epilogue10collective18CollectiveEpilogueINS1E_23Sm100TmaWarpSpecializedILi3ELi2ELi32ELb1ELb0EEEJNS5_IJSH_SG_SH_EEENS5_IJNST_ISH_SC_EENST_INSA_ILi32EEESC_EEEEESJ_SK_SJ_SK_NS1E_6fusion15FusionCallbacksIS1I_NS1O_17LinearCombinationISJ_fSJ_fLNS_15FloatRoundStyleE2EEES1J_S1N_JEEENS4_5SM1004TMEM4LOAD26SM100_TMEM_LOAD_32dp32b32xENS4_13SM90_TMA_LOADENS12_INS13_ILi2ELi4ELi3EEES16_NST_INS5_IJS17_S1L_EEENS5_IJS1L_SC_EEEEEEENS4_39AutoVectorizingCopyWithAssumedAlignmentILi128EEENS4_14SM90_TMA_STOREES23_S25_S25_EEEvvEEEEvNT_6ParamsE,"aw",@nobits
	.sectionflags	@""
	.align	16
	.zero		1024


//--------------------- .nv.shared.reserved.0     --------------------------
	.section	.nv.shared.reserved.0,"aw",@nobits
	.weak		__nv_reservedSMEM_offset_0_alias
	.size		__nv_reservedSMEM_offset_0_alias, 0, 64
	.other		__nv_reservedSMEM_offset_0_alias,@"STO_CUDA_RESERVED_SHARED STV_DEFAULT"
__nv_reservedSMEM_offset_0_alias:
	.zero		0
.nv.shared.reserved.0:
	.zero		64
	.weak		__nv_reservedSMEM_tcgen05_partition
	.type		__nv_reservedSMEM_tcgen05_partition,@object
	.size		__nv_reservedSMEM_tcgen05_partition,(.L_0 - __nv_reservedSMEM_tcgen05_partition)
__nv_reservedSMEM_tcgen05_partition:
	.zero		32
.L_0:


//--------------------- .nv.global                --------------------------
	.section	.nv.global,"aw",@nobits
.nv.global:
	.type		_ZN39_INTERNAL_617d6e2b_4_k_cu_0f29b090_82424cute1_E,@object
	.size		_ZN39_INTERNAL_617d6e2b_4_k_cu_0f29b090_82424cute1_E,(_ZN39_INTERNAL_617d6e2b_4_k_cu_0f29b090_82424cuda3std3__45__cpo6cbeginE - _ZN39_INTERNAL_617d6e2b_4_k_cu_0f29b090_82424cute1_E)
_ZN39_INTERNAL_617d6e2b_4_k_cu_0f29b090_82424cute1_E:
	.zero		1
	.type		_ZN39_INTERNAL_617d6e2b_4_k_cu_0f29b090_82424cuda3std3__45__cpo6cbeginE,@object
	.size		_ZN39_INTERNAL_617d6e2b_4_k_cu_0f29b090_82424cuda3std3__45__cpo6cbeginE,(_ZN39_INTERNAL_617d6e2b_4_k_cu_0f29b090_82424cuda3std3__48in_placeE - _ZN39_INTERNAL_617d6e2b_4_k_cu_0f29b090_82424cuda3std3__45__cpo6cbeginE)
_ZN39_INTERNAL_617d6e2b_4_k_cu_0f29b090_82424cuda3std3__45__cpo6cbeginE:
	.zero		1
	.type		_ZN39_INTERNAL_617d6e2b_4_k_cu_0f29b090_82424cuda3std3__48in_placeE,@object
	.size		_ZN39_INTERNAL_617d6e2b_4_k_cu_0f29b090_82424cuda3std3__48in_placeE,(_ZN39_INTERNAL_617d6e2b_4_k_cu_0f29b090_82424cuda3std6ranges3__45__cpo9iter_moveE - _ZN39_INTERNAL_617d6e2b_4_k_cu_0f29b090_82424cuda3std3__48in_placeE)
_ZN39_INTERNAL_617d6e2b_4_k_cu_0f29b090_82424cuda3std3__48in_placeE:
	.zero		1
	.type		_ZN39_INTERNAL_617d6e2b_4_k_cu_0f29b090_82424cuda3std6ranges3__45__cpo9iter_moveE,@object
	.size		_ZN39_INTERNAL_617d6e2b_4_k_cu_0f29b090_82424cuda3std6ranges3__45__cpo9iter_moveE,(_ZN39_INTERNAL_617d6e2b_4_k_cu_0f29b090_82424cuda3std3__45__cpo5beginE - _ZN39_INTERNAL_617d6e2b_4_k_cu_0f29b090_82424cuda3std6ranges3__45__cpo9iter_moveE)
_ZN39_INTERNAL_617d6e2b_4_k_cu_0f29b090_82424cuda3std6ranges3__45__cpo9iter_moveE:
	.zero		1
	.type		_ZN39_INTERNAL_617d6e2b_4_k_cu_0f29b090_82424cuda3std3__45__cpo5beginE,@object
	.size		_ZN39_INTERNAL_617d6e2b_4_k_cu_0f29b090_82424cuda3std3__45__cpo5beginE,(_ZN39_INTERNAL_617d6e2b_4_k_cu_0f29b090_82424cuda3std3__441_GLOBAL__N__617d6e2b_4_k_cu_0f29b090_82426ignoreE - _ZN39_INTERNAL_617d6e2b_4_k_cu_0f29b090_82424cuda3std3__45__cpo5beginE)
_ZN39_INTERNAL_617d6e2b_4_k_cu_0f29b090_82424cuda3std3__45__cpo5beginE:
	.zero		1
	.type		_ZN39_INTERNAL_617d6e2b_4_k_cu_0f29b090_82424cuda3std3__441_GLOBAL__N__617d6e2b_4_k_cu_0f29b090_82426ignoreE,@object
	.size		_ZN39_INTERNAL_617d6e2b_4_k_cu_0f29b090_82424cuda3std3__441_GLOBAL__N__617d6e2b_4_k_cu_0f29b090_82426ignoreE,(_ZN39_INTERNAL_617d6e2b_4_k_cu_0f29b090_82424cute7productE - _ZN39_INTERNAL_617d6e2b_4_k_cu_0f29b090_82424cuda3std3__441_GLOBAL__N__617d6e2b_4_k_cu_0f29b090_82426ignoreE)
_ZN39_INTERNAL_617d6e2b_4_k_cu_0f29b090_82424cuda3std3__441_GLOBAL__N__617d6e2b_4_k_cu_0f29b090_82426ignoreE:
	.zero		1
	.type		_ZN39_INTERNAL_617d6e2b_4_k_cu_0f29b090_82424cute7productE,@object
	.size		_ZN39_INTERNAL_617d6e2b_4_k_cu_0f29b090_82424cute7productE,(_ZN39_INTERNAL_617d6e2b_4_k_cu_0f29b090_82424cuda3std3__45__cpo3endE - _ZN39_INTERNAL_617d6e2b_4_k_cu_0f29b090_82424cute7productE)
_ZN39_INTERNAL_617d6e2b_4_k_cu_0f29b090_82424cute7productE:
	.zero		1
	.type		_ZN39_INTERNAL_617d6e2b_4_k_cu_0f29b090_82424cuda3std3__45__cpo3endE,@object
	.size		_ZN39_INTERNAL_617d6e2b_4_k_cu_0f29b090_82424cuda3std3__45__cpo3endE,(_ZN39_INTERNAL_617d6e2b_4_k_cu_0f29b090_82424cuda3std3__419piecewise_constructE - _ZN39_INTERNAL_617d6e2b_4_k_cu_0f29b090_82424cuda3std3__45__cpo3endE)
_ZN39_INTERNAL_617d6e2b_4_k_cu_0f29b090_82424cuda3std3__45__cpo3endE:
	.zero		1
	.type		_ZN39_INTERNAL_617d6e2b_4_k_cu_0f29b090_82424cuda3std3__419piecewise_constructE,@object
	.size		_ZN39_INTERNAL_617d6e2b_4_k_cu_0f29b090_82424cuda3std3__419piecewise_constructE,(_ZN39_INTERNAL_617d6e2b_4_k_cu_0f29b090_82424cuda3std3__45__cpo4cendE - _ZN39_INTERNAL_617d6e2b_4_k_cu_0f29b090_82424cuda3std3__419piecewise_constructE)
_ZN39_INTERNAL_617d6e2b_4_k_cu_0f29b090_82424cuda3std3__419piecewise_constructE:
	.zero		1
	.type		_ZN39_INTERNAL_617d6e2b_4_k_cu_0f29b090_82424cuda3std3__45__cpo4cendE,@object
	.size		_ZN39_INTERNAL_617d6e2b_4_k_cu_0f29b090_82424cuda3std3__45__cpo4cendE,(_ZN39_INTERNAL_617d6e2b_4_k_cu_0f29b090_82424cuda3std6ranges3__45__cpo4swapE - _ZN39_INTERNAL_617d6e2b_4_k_cu_0f29b090_82424cuda3std3__45__cpo4cendE)
_ZN39_INTERNAL_617d6e2b_4_k_cu_0f29b090_82424cuda3std3__45__cpo4cendE:
	.zero		1
	.type		_ZN39_INTERNAL_617d6e2b_4_k_cu_0f29b090_82424cuda3std6ranges3__45__cpo4swapE,@object
	.size		_ZN39_INTERNAL_617d6e2b_4_k_cu_0f29b090_82424cuda3std6ranges3__45__cpo4swapE,(.L_10 - _ZN39_INTERNAL_617d6e2b_4_k_cu_0f29b090_82424cuda3std6ranges3__45__cpo4swapE)
_ZN39_INTERNAL_617d6e2b_4_k_cu_0f29b090_82424cuda3std6ranges3__45__cpo4swapE:
	.zero		1
.L_10:


//--------------------- .nv.constant0._ZN7cutlass13device_kernelINS_4gemm6kernel13GemmUniversalIN4cute5tupleIJiiiiEEENS1_10collective13CollectiveMmaINS1_35MainloopSm100TmaUmmaWarpSpecializedILi3ELi2ELi4ENS5_IJNS4_1CILi2EEENSA_ILi1EEESC_EEEEENS5_IJNSA_ILi256EEENSA_ILi64EEENSA_ILi128EEEEEENS_10bfloat16_tENS5_IJlSC_lEEESJ_SK_NS4_8TiledMMAINS4_8MMA_AtomIJNS4_26SM100_MMA_F16BF16_2x1SM_SSISJ_SJ_fLi256ELi64ELNS4_4UMMA5MajorE0ELSP_0ELNSO_7ScaleInE0ELSQ_0EEEEEENS4_6LayoutINS5_IJSC_SC_SC_EEENS5_IJNSA_ILi0EEESV_SV_EEEEENS5_IJNS4_10UnderscoreESY_SY_EEEEENS4_18SM100_TMA_2SM_LOADENS4_14ComposedLayoutINS4_7SwizzleILi3ELi4ELi3EEENS4_18smem_ptr_flag_bitsILi16EEENST_INS5_IJNSA_ILi8EEESG_EEENS5_IJSG_SC_EEEEEEEvNS4_8identityES11_S1B_vS1C_EENS_8epilogue10collective18CollectiveEpilogueINS1E_23Sm100TmaWarpSpecializedILi3ELi2ELi32ELb1ELb0EEEJNS5_IJSH_SG_SH_EEENS5_IJNST_ISH_SC_EENST_INSA_ILi32EEESC_EEEEESJ_SK_SJ_SK_NS1E_6fusion15FusionCallbacksIS1I_NS1O_17LinearCombinationISJ_fSJ_fLNS_15FloatRoundStyleE2EEES1J_S1N_JEEENS4_5SM1004TMEM4LOAD26SM100_TMEM_LOAD_32dp32b32xENS4_13SM90_TMA_LOADENS12_INS13_ILi2ELi4ELi3EEES16_NST_INS5_IJS17_S1L_EEENS5_IJS1L_SC_EEEEEEENS4_39AutoVectorizingCopyWithAssumedAlignmentILi128EEENS4_14SM90_TMA_STOREES23_S25_S25_EEEvvEEEEvNT_6ParamsE --------------------------
	.section	.nv.constant0._ZN7cutlass13device_kernelINS_4gemm6kernel13GemmUniversalIN4cute5tupleIJiiiiEEENS1_10collective13CollectiveMmaINS1_35MainloopSm100TmaUmmaWarpSpecializedILi3ELi2ELi4ENS5_IJNS4_1CILi2EEENSA_ILi1EEESC_EEEEENS5_IJNSA_ILi256EEENSA_ILi64EEENSA_ILi128EEEEEENS_10bfloat16_tENS5_IJlSC_lEEESJ_SK_NS4_8TiledMMAINS4_8MMA_AtomIJNS4_26SM100_MMA_F16BF16_2x1SM_SSISJ_SJ_fLi256ELi64ELNS4_4UMMA5MajorE0ELSP_0ELNSO_7ScaleInE0ELSQ_0EEEEEENS4_6LayoutINS5_IJSC_SC_SC_EEENS5_IJNSA_ILi0EEESV_SV_EEEEENS5_IJNS4_10UnderscoreESY_SY_EEEEENS4_18SM100_TMA_2SM_LOADENS4_14ComposedLayoutINS4_7SwizzleILi3ELi4ELi3EEENS4_18smem_ptr_flag_bitsILi16EEENST_INS5_IJNSA_ILi8EEESG_EEENS5_IJSG_SC_EEEEEEEvNS4_8identityES11_S1B_vS1C_EENS_8epilogue10collective18CollectiveEpilogueINS1E_23Sm100TmaWarpSpecializedILi3ELi2ELi32ELb1ELb0EEEJNS5_IJSH_SG_SH_EEENS5_IJNST_ISH_SC_EENST_INSA_ILi32EEESC_EEEEESJ_SK_SJ_SK_NS1E_6fusion15FusionCallbacksIS1I_NS1O_17LinearCombinationISJ_fSJ_fLNS_15FloatRoundStyleE2EEES1J_S1N_JEEENS4_5SM1004TMEM4LOAD26SM100_TMEM_LOAD_32dp32b32xENS4_13SM90_TMA_LOADENS12_INS13_ILi2ELi4ELi3EEES16_NST_INS5_IJS17_S1L_EEENS5_IJS1L_SC_EEEEEEENS4_39AutoVectorizingCopyWithAssumedAlignmentILi128EEENS4_14SM90_TMA_STOREES23_S25_S25_EEEvvEEEEvNT_6ParamsE,"a",@progbits
	.sectionflags	@""
	.align	4
.nv.constant0._ZN7cutlass13device_kernelINS_4gemm6kernel13GemmUniversalIN4cute5tupleIJiiiiEEENS1_10collective13CollectiveMmaINS1_35MainloopSm100TmaUmmaWarpSpecializedILi3ELi2ELi4ENS5_IJNS4_1CILi2EEENSA_ILi1EEESC_EEEEENS5_IJNSA_ILi256EEENSA_ILi64EEENSA_ILi128EEEEEENS_10bfloat16_tENS5_IJlSC_lEEESJ_SK_NS4_8TiledMMAINS4_8MMA_AtomIJNS4_26SM100_MMA_F16BF16_2x1SM_SSISJ_SJ_fLi256ELi64ELNS4_4UMMA5MajorE0ELSP_0ELNSO_7ScaleInE0ELSQ_0EEEEEENS4_6LayoutINS5_IJSC_SC_SC_EEENS5_IJNSA_ILi0EEESV_SV_EEEEENS5_IJNS4_10UnderscoreESY_SY_EEEEENS4_18SM100_TMA_2SM_LOADENS4_14ComposedLayoutINS4_7SwizzleILi3ELi4ELi3EEENS4_18smem_ptr_flag_bitsILi16EEENST_INS5_IJNSA_ILi8EEESG_EEENS5_IJSG_SC_EEEEEEEvNS4_8identityES11_S1B_vS1C_EENS_8epilogue10collective18CollectiveEpilogueINS1E_23Sm100TmaWarpSpecializedILi3ELi2ELi32ELb1ELb0EEEJNS5_IJSH_SG_SH_EEENS5_IJNST_ISH_SC_EENST_INSA_ILi32EEESC_EEEEESJ_SK_SJ_SK_NS1E_6fusion15FusionCallbacksIS1I_NS1O_17LinearCombinationISJ_fSJ_fLNS_15FloatRoundStyleE2EEES1J_S1N_JEEENS4_5SM1004TMEM4LOAD26SM100_TMEM_LOAD_32dp32b32xENS4_13SM90_TMA_LOADENS12_INS13_ILi2ELi4ELi3EEES16_NST_INS5_IJS17_S1L_EEENS5_IJS1L_SC_EEEEEEENS4_39AutoVectorizingCopyWithAssumedAlignmentILi128EEENS4_14SM90_TMA_STOREES23_S25_S25_EEEvvEEEEvNT_6ParamsE:
	.zero		2944


//--------------------- SYMBOLS --------------------------

	.type		.nv.reservedSmem.offset0,@object
	.size		.nv.reservedSmem.offset0,0x4
	.type		.nv.reservedSmem.cap,@object
	.size		.nv.reservedSmem.cap,0x4
	.type		__assertfail,@function
